	.target	sm_100a

	.elftype	@"ET_EXEC"


//--------------------- .note.nv.tkinfo           --------------------------
	.section	.note.nv.tkinfo,"",@"SHT_NOTE"
	.sectionflags	@"SHF_NOTE_NV_TKINFO"
	.tkinfo
        /*0018*/ 	.word	0x00000081
        /*0030*/ 	.string	""
        /*0030*/ 	.string	"ptxas-blackwell"
        /*0030*/ 	.string	"Cuda compilation tools, release 12.9, V12.9.86"
        /*0030*/ 	.string	"Build cuda_12.9.r12.9/compiler.36037853_0"
        /*0030*/ 	.string	"-v  -suppress-debug-info  -lineinfo  -arch sm_100a "



//--------------------- .note.nv.cuver            --------------------------
	.section	.note.nv.cuver,"",@"SHT_NOTE"
	.sectionflags	@"SHF_NOTE_NV_CUVER"
        /*0018*/ 	.short	0x0001
        /*001a*/ 	.short	0x0064
        /*001c*/ 	.short	0x0001
        /*001e*/ 	.short	0x0000
        /*0020*/ 	.short	0x0001
        /*0022*/ 	.short	0x0000


//--------------------- .nv.info                  --------------------------
	.section	.nv.info,"",@"SHT_CUDA_INFO"
	.align	4


	//----- nvinfo : EIATTR_REGCOUNT
	.align		4
        /*0000*/ 	.byte	0x04, 0x2f
        /*0002*/ 	.short	(.L_4 - .L_3)
	.align		4
.L_3:
        /*0004*/ 	.word	index@(gluon_tcgen05)
        /*0008*/ 	.word	0x00000027


	//----- nvinfo : EIATTR_FRAME_SIZE
	.align		4
.L_4:
        /*000c*/ 	.byte	0x04, 0x11
        /*000e*/ 	.short	(.L_6 - .L_5)
	.align		4
.L_5:
        /*0010*/ 	.word	index@($__internal_2_$__cuda_sm10x_tcgen05_guardrail_trap_unallocated_columns_being_dealloced)
        /*0014*/ 	.word	0x00000000


	//----- nvinfo : EIATTR_FRAME_SIZE
	.align		4
.L_6:
        /*0018*/ 	.byte	0x04, 0x11
        /*001a*/ 	.short	(.L_8 - .L_7)
	.align		4
.L_7:
        /*001c*/ 	.word	index@($__internal_1_$__cuda_sm10x_tcgen05_guardrail_trap_phase_invalid_during_alloc)
        /*0020*/ 	.word	0x00000000


	//----- nvinfo : EIATTR_FRAME_SIZE
	.align		4
.L_8:
        /*0024*/ 	.byte	0x04, 0x11
        /*0026*/ 	.short	(.L_10 - .L_9)
	.align		4
.L_9:
        /*0028*/ 	.word	index@($__internal_0_$__cuda_sm10x_tcgen05_guardrail_trap_col_being_dealloced_not_returned_by_alloc)
        /*002c*/ 	.word	0x00000000


	//----- nvinfo : EIATTR_FRAME_SIZE
	.align		4
.L_10:
        /*0030*/ 	.byte	0x04, 0x11
        /*0032*/ 	.short	(.L_12 - .L_11)
	.align		4
.L_11:
        /*0034*/ 	.word	index@(gluon_tcgen05)
        /*0038*/ 	.word	0x00000000


	//----- nvinfo : EIATTR_MIN_STACK_SIZE
	.align		4
.L_12:
        /*003c*/ 	.byte	0x04, 0x12
        /*003e*/ 	.short	(.L_14 - .L_13)
	.align		4
.L_13:
        /*0040*/ 	.word	index@(gluon_tcgen05)
        /*0044*/ 	.word	0x00000000
.L_14:


//--------------------- .nv.info.gluon_tcgen05    --------------------------
	.section	.nv.info.gluon_tcgen05,"",@"SHT_CUDA_INFO"
	.sectionflags	@""
	.align	4


	//----- nvinfo : EIATTR_CUDA_API_VERSION
	.align		4
        /*0000*/ 	.byte	0x04, 0x37
        /*0002*/ 	.short	(.L_16 - .L_15)
.L_15:
        /*0004*/ 	.word	0x00000081


	//----- nvinfo : EIATTR_KPARAM_INFO
	.align		4
.L_16:
        /*0008*/ 	.byte	0x04, 0x17
        /*000a*/ 	.short	(.L_18 - .L_17)
.L_17:
        /*000c*/ 	.word	0x00000000
        /*0010*/ 	.short	0x000a
        /*0012*/ 	.short	0x0048
        /*0014*/ 	.byte	0x00, 0xf4, 0x21, 0x00


	//----- nvinfo : EIATTR_KPARAM_INFO
	.align		4
.L_18:
        /*0018*/ 	.byte	0x04, 0x17
        /*001a*/ 	.short	(.L_20 - .L_19)
.L_19:
        /*001c*/ 	.word	0x00000000
        /*0020*/ 	.short	0x0009
        /*0022*/ 	.short	0x0040
        /*0024*/ 	.byte	0x00, 0xf4, 0x21, 0x00


	//----- nvinfo : EIATTR_KPARAM_INFO
	.align		4
.L_20:
        /*0028*/ 	.byte	0x04, 0x17
        /*002a*/ 	.short	(.L_22 - .L_21)
.L_21:
        /*002c*/ 	.word	0x00000000
        /*0030*/ 	.short	0x0008
        /*0032*/ 	.short	0x0038
        /*0034*/ 	.byte	0x00, 0xf0, 0x21, 0x00


	//----- nvinfo : EIATTR_KPARAM_INFO
	.align		4
.L_22:
        /*0038*/ 	.byte	0x04, 0x17
        /*003a*/ 	.short	(.L_24 - .L_23)
.L_23:
        /*003c*/ 	.word	0x00000000
        /*0040*/ 	.short	0x0007
        /*0042*/ 	.short	0x0030
        /*0044*/ 	.byte	0x00, 0xf0, 0x21, 0x00


	//----- nvinfo : EIATTR_KPARAM_INFO
	.align		4
.L_24:
        /*0048*/ 	.byte	0x04, 0x17
        /*004a*/ 	.short	(.L_26 - .L_25)
.L_25:
        /*004c*/ 	.word	0x00000000
        /*0050*/ 	.short	0x0006
        /*0052*/ 	.short	0x0028
        /*0054*/ 	.byte	0x00, 0xf0, 0x21, 0x00


	//----- nvinfo : EIATTR_KPARAM_INFO
	.align		4
.L_26:
        /*0058*/ 	.byte	0x04, 0x17
        /*005a*/ 	.short	(.L_28 - .L_27)
.L_27:
        /*005c*/ 	.word	0x00000000
        /*0060*/ 	.short	0x0005
        /*0062*/ 	.short	0x0020
        /*0064*/ 	.byte	0x00, 0xf0, 0x11, 0x00


	//----- nvinfo : EIATTR_KPARAM_INFO
	.align		4
.L_28:
        /*0068*/ 	.byte	0x04, 0x17
        /*006a*/ 	.short	(.L_30 - .L_29)
.L_29:
        /*006c*/ 	.word	0x00000000
        /*0070*/ 	.short	0x0004
        /*0072*/ 	.short	0x001c
        /*0074*/ 	.byte	0x00, 0xf0, 0x11, 0x00


	//----- nvinfo : EIATTR_KPARAM_INFO
	.align		4
.L_30:
        /*0078*/ 	.byte	0x04, 0x17
        /*007a*/ 	.short	(.L_32 - .L_31)
.L_31:
        /*007c*/ 	.word	0x00000000
        /*0080*/ 	.short	0x0003
        /*0082*/ 	.short	0x0018
        /*0084*/ 	.byte	0x00, 0xf0, 0x11, 0x00


	//----- nvinfo : EIATTR_KPARAM_INFO
	.align		4
.L_32:
        /*0088*/ 	.byte	0x04, 0x17
        /*008a*/ 	.short	(.L_34 - .L_33)
.L_33:
        /*008c*/ 	.word	0x00000000
        /*0090*/ 	.short	0x0002
        /*0092*/ 	.short	0x0010
        /*0094*/ 	.byte	0x00, 0xf4, 0x21, 0x00


	//----- nvinfo : EIATTR_KPARAM_INFO
	.align		4
.L_34:
        /*0098*/ 	.byte	0x04, 0x17
        /*009a*/ 	.short	(.L_36 - .L_35)
.L_35:
        /*009c*/ 	.word	0x00000000
        /*00a0*/ 	.short	0x0001
        /*00a2*/ 	.short	0x0008
        /*00a4*/ 	.byte	0x00, 0xf4, 0x21, 0x00


	//----- nvinfo : EIATTR_KPARAM_INFO
	.align		4
.L_36:
        /*00a8*/ 	.byte	0x04, 0x17
        /*00aa*/ 	.short	(.L_38 - .L_37)
.L_37:
        /*00ac*/ 	.word	0x00000000
        /*00b0*/ 	.short	0x0000
        /*00b2*/ 	.short	0x0000
        /*00b4*/ 	.byte	0x00, 0xf4, 0x21, 0x00


	//----- nvinfo : EIATTR_AT_ENTRY_FRAGMENTS
	.align		4
.L_38:
        /*00b8*/ 	.byte	0x04, 0x4f
        /*00ba*/ 	.short	(.L_40 - .L_39)


	//   ....[0]....
.L_39:
        /*00bc*/ 	.word	0x00000004


	//----- nvinfo : EIATTR_RESERVED_SMEM_USED
	.align		4
.L_40:
        /*00c0*/ 	.byte	0x01, 0x41
	.zero		2


	//----- nvinfo : EIATTR_SPARSE_MMA_MASK
	.align		4
        /*00c4*/ 	.byte	0x03, 0x50
        /*00c6*/ 	.short	0x0000


	//----- nvinfo : EIATTR_TCGEN05_1CTA_USED
	.align		4
        /*00c8*/ 	.byte	0x01, 0x51
	.zero		2


	//----- nvinfo : EIATTR_MAXREG_COUNT
	.align		4
        /*00cc*/ 	.byte	0x03, 0x1b
        /*00ce*/ 	.short	0x00ff


	//----- nvinfo : EIATTR_NUM_BARRIERS
	.align		4
        /*00d0*/ 	.byte	0x02, 0x4c
        /*00d2*/ 	.byte	0x01
	.zero		1


	//----- nvinfo : EIATTR_INT_WARP_WIDE_INSTR_OFFSETS
	.align		4
        /*00d4*/ 	.byte	0x04, 0x31
        /*00d6*/ 	.short	(.L_42 - .L_41)


	//   ....[0]....
.L_41:
        /*00d8*/ 	.word	0x00001670


	//   ....[1]....
        /*00dc*/ 	.word	0x00001690


	//   ....[2]....
        /*00e0*/ 	.word	0x00001710


	//   ....[3]....
        /*00e4*/ 	.word	0x00001ad0


	//   ....[4]....
        /*00e8*/ 	.word	0x00001ae0


	//   ....[5]....
        /*00ec*/ 	.word	0x00001af0


	//   ....[6]....
        /*00f0*/ 	.word	0x00001b00


	//   ....[7]....
        /*00f4*/ 	.word	0x00001d80


	//   ....[8]....
        /*00f8*/ 	.word	0x00001d90


	//   ....[9]....
        /*00fc*/ 	.word	0x00001f00


	//   ....[10]....
        /*0100*/ 	.word	0x00001f50


	//   ....[11]....
        /*0104*/ 	.word	0x00001f60


	//   ....[12]....
        /*0108*/ 	.word	0x00001f90


	//   ....[13]....
        /*010c*/ 	.word	0x000021a0


	//   ....[14]....
        /*0110*/ 	.word	0x000021b0


	//   ....[15]....
        /*0114*/ 	.word	0x00002540


	//   ....[16]....
        /*0118*/ 	.word	0x00002550


	//   ....[17]....
        /*011c*/ 	.word	0x00002890


	//   ....[18]....
        /*0120*/ 	.word	0x000028e0


	//----- nvinfo : EIATTR_COOP_GROUP_MASK_REGIDS
	.align		4
.L_42:
        /*0124*/ 	.byte	0x04, 0x29
        /*0126*/ 	.short	(.L_44 - .L_43)


	//   ....[0]....
.L_43:
        /*0128*/ 	.word	0xffffffff


	//   ....[1]....
        /*012c*/ 	.word	0xffffffff


	//   ....[2]....
        /*0130*/ 	.word	0xffffffff


	//   ....[3]....
        /*0134*/ 	.word	0xffffffff


	//   ....[4]....
        /*0138*/ 	.word	0xffffffff


	//   ....[5]....
        /*013c*/ 	.word	0xffffffff


	//   ....[6]....
        /*0140*/ 	.word	0xffffffff


	//   ....[7]....
        /*0144*/ 	.word	0xffffffff


	//   ....[8]....
        /*0148*/ 	.word	0xffffffff


	//   ....[9]....
        /*014c*/ 	.word	0xffffffff


	//----- nvinfo : EIATTR_COOP_GROUP_INSTR_OFFSETS
	.align		4
.L_44:
        /*0150*/ 	.byte	0x04, 0x28
        /*0152*/ 	.short	(.L_46 - .L_45)


	//   ....[0]....
.L_45:
        /*0154*/ 	.word	0x00000050


	//   ....[1]....
        /*0158*/ 	.word	0x00000310


	//   ....[2]....
        /*015c*/ 	.word	0x000004f0


	//   ....[3]....
        /*0160*/ 	.word	0x00000980


	//   ....[4]....
        /*0164*/ 	.word	0x00000ac0


	//   ....[5]....
        /*0168*/ 	.word	0x00000fa0


	//   ....[6]....
        /*016c*/ 	.word	0x000010e0


	//   ....[7]....
        /*0170*/ 	.word	0x00001530


	//   ....[8]....
        /*0174*/ 	.word	0x00002720


	//   ....[9]....
        /*0178*/ 	.word	0x00002990


	//----- nvinfo : EIATTR_VRC_CTA_INIT_COUNT
	.align		4
.L_46:
        /*017c*/ 	.byte	0x02, 0x4a
        /*017e*/ 	.byte	0x80
	.zero		1


	//----- nvinfo : EIATTR_MBARRIER_INSTR_OFFSETS
	.align		4
        /*0180*/ 	.byte	0x04, 0x39
        /*0182*/ 	.short	(.L_48 - .L_47)


	//   ....[0]....
.L_47:
        /*0184*/ 	.word	0x00001730
        /*0188*/ 	.word	0x000000ff
        /*018c*/ 	.word	0x00008000
        /*0190*/ 	.short	0x0100
        /*0192*/ 	.byte	0x08
	.zero		1


	//   ....[1]....
        /*0194*/ 	.word	0x00001740
        /*0198*/ 	.word	0x000000ff
        /*019c*/ 	.word	0x00008020
        /*01a0*/ 	.short	0x0100
        /*01a2*/ 	.byte	0x08
	.zero		1


	//   ....[2]....
        /*01a4*/ 	.word	0x000017f0
        /*01a8*/ 	.word	0x000000ff
        /*01ac*/ 	.word	0x00008008
        /*01b0*/ 	.short	0x0100
        /*01b2*/ 	.byte	0x08
	.zero		1


	//   ....[3]....
        /*01b4*/ 	.word	0x00001800
        /*01b8*/ 	.word	0x000000ff
        /*01bc*/ 	.word	0x00008028
        /*01c0*/ 	.short	0x0100
        /*01c2*/ 	.byte	0x08
	.zero		1


	//   ....[4]....
        /*01c4*/ 	.word	0x000018e0
        /*01c8*/ 	.word	0x000000ff
        /*01cc*/ 	.word	0x00008010
        /*01d0*/ 	.short	0x0100
        /*01d2*/ 	.byte	0x08
	.zero		1


	//   ....[5]....
        /*01d4*/ 	.word	0x000018f0
        /*01d8*/ 	.word	0x000000ff
        /*01dc*/ 	.word	0x00008030
        /*01e0*/ 	.short	0x0100
        /*01e2*/ 	.byte	0x08
	.zero		1


	//   ....[6]....
        /*01e4*/ 	.word	0x00001a00
        /*01e8*/ 	.word	0x000000ff
        /*01ec*/ 	.word	0x00008018
        /*01f0*/ 	.short	0x0100
        /*01f2*/ 	.byte	0x08
	.zero		1


	//   ....[7]....
        /*01f4*/ 	.word	0x00001a10
        /*01f8*/ 	.word	0x000000ff
        /*01fc*/ 	.word	0x00008038
        /*0200*/ 	.short	0x0100
        /*0202*/ 	.byte	0x08
	.zero		1


	//   ....[8]....
        /*0204*/ 	.word	0x00001be0
        /*0208*/ 	.word	0x000000ff
        /*020c*/ 	.word	0x00008000
        /*0210*/ 	.short	0x010a
        /*0212*/ 	.byte	0x08
	.zero		1


	//   ....[9]....
        /*0214*/ 	.word	0x00001de0
        /*0218*/ 	.word	0x000000ff
        /*021c*/ 	.word	0x00008020
        /*0220*/ 	.short	0x010a
        /*0222*/ 	.byte	0x08
	.zero		1


	//   ....[10]....
        /*0224*/ 	.word	0x00002000
        /*0228*/ 	.word	0x000000ff
        /*022c*/ 	.word	0x00008000
        /*0230*/ 	.short	0x010a
        /*0232*/ 	.byte	0x1c
	.zero		1


	//   ....[11]....
        /*0234*/ 	.word	0x000021f0
        /*0238*/ 	.word	0x000000ff
        /*023c*/ 	.word	0x00008020
        /*0240*/ 	.short	0x010a
        /*0242*/ 	.byte	0x1c
	.zero		1


	//   ....[12]....
        /*0244*/ 	.word	0x000022d0
        /*0248*/ 	.word	0x000000ff
        /*024c*/ 	.word	0x00008000
        /*0250*/ 	.short	0x0108
        /*0252*/ 	.byte	0x08
	.zero		1


	//   ....[13]....
        /*0254*/ 	.word	0x000022e0
        /*0258*/ 	.word	0x000000ff
        /*025c*/ 	.word	0x00008020
        /*0260*/ 	.short	0x0108
        /*0262*/ 	.byte	0x08
	.zero		1


	//   ....[14]....
        /*0264*/ 	.word	0x00002330
        /*0268*/ 	.word	0x000000ff
        /*026c*/ 	.word	0x00008008
        /*0270*/ 	.short	0x0108
        /*0272*/ 	.byte	0x08
	.zero		1


	//   ....[15]....
        /*0274*/ 	.word	0x00002340
        /*0278*/ 	.word	0x000000ff
        /*027c*/ 	.word	0x00008028
        /*0280*/ 	.short	0x0108
        /*0282*/ 	.byte	0x08
	.zero		1


	//   ....[16]....
        /*0284*/ 	.word	0x00002390
        /*0288*/ 	.word	0x000000ff
        /*028c*/ 	.word	0x00008010
        /*0290*/ 	.short	0x0108
        /*0292*/ 	.byte	0x08
	.zero		1


	//   ....[17]....
        /*0294*/ 	.word	0x000023a0
        /*0298*/ 	.word	0x000000ff
        /*029c*/ 	.word	0x00008030
        /*02a0*/ 	.short	0x0108
        /*02a2*/ 	.byte	0x08
	.zero		1


	//   ....[18]....
        /*02a4*/ 	.word	0x000023f0
        /*02a8*/ 	.word	0x000000ff
        /*02ac*/ 	.word	0x00008018
        /*02b0*/ 	.short	0x0108
        /*02b2*/ 	.byte	0x08
	.zero		1


	//   ....[19]....
        /*02b4*/ 	.word	0x00002400
        /*02b8*/ 	.word	0x000000ff
        /*02bc*/ 	.word	0x00008038
        /*02c0*/ 	.short	0x0108
        /*02c2*/ 	.byte	0x08
	.zero		1


	//   ....[20]....
        /*02c4*/ 	.word	0x000029b0
        /*02c8*/ 	.word	0x000000ff
        /*02cc*/ 	.word	0x00008000
        /*02d0*/ 	.short	0x010a
        /*02d2*/ 	.byte	0x08
	.zero		1


	//   ....[21]....
        /*02d4*/ 	.word	0x000029e0
        /*02d8*/ 	.word	0x000000ff
        /*02dc*/ 	.word	0x00008020
        /*02e0*/ 	.short	0x010a
        /*02e2*/ 	.byte	0x08
	.zero		1


	//   ....[22]....
        /*02e4*/ 	.word	0x00002a10
        /*02e8*/ 	.word	0x000000ff
        /*02ec*/ 	.word	0x00008000
        /*02f0*/ 	.short	0x010a
        /*02f2*/ 	.byte	0x1c
	.zero		1


	//   ....[23]....
        /*02f4*/ 	.word	0x00002a40
        /*02f8*/ 	.word	0x000000ff
        /*02fc*/ 	.word	0x00008020
        /*0300*/ 	.short	0x010a
        /*0302*/ 	.byte	0x1c
	.zero		1


	//----- nvinfo : EIATTR_NUM_MBARRIERS
	.align		4
.L_48:
        /*0304*/ 	.byte	0x03, 0x38
        /*0306*/ 	.short	0x0008


	//----- nvinfo : EIATTR_EXIT_INSTR_OFFSETS
	.align		4
        /*0308*/ 	.byte	0x04, 0x1c
        /*030a*/ 	.short	(.L_50 - .L_49)


	//   ....[0]....
.L_49:
        /*030c*/ 	.word	0x000029a0


	//----- nvinfo : EIATTR_REQNTID
	.align		4
.L_50:
        /*0310*/ 	.byte	0x04, 0x10
        /*0312*/ 	.short	(.L_52 - .L_51)
.L_51:
        /*0314*/ 	.word	0x00000080
        /*0318*/ 	.word	0x00000001
        /*031c*/ 	.word	0x00000001


	//----- nvinfo : EIATTR_CRS_STACK_SIZE
	.align		4
.L_52:
        /*0320*/ 	.byte	0x04, 0x1e
        /*0322*/ 	.short	(.L_54 - .L_53)
.L_53:
        /*0324*/ 	.word	0x00000000


	//----- nvinfo : EIATTR_CBANK_PARAM_SIZE
	.align		4
.L_54:
        /*0328*/ 	.byte	0x03, 0x19
        /*032a*/ 	.short	0x0050


	//----- nvinfo : EIATTR_PARAM_CBANK
	.align		4
        /*032c*/ 	.byte	0x04, 0x0a
        /*032e*/ 	.short	(.L_56 - .L_55)
	.align		4
.L_55:
        /*0330*/ 	.word	index@(.nv.constant0.gluon_tcgen05)
        /*0334*/ 	.short	0x0380
        /*0336*/ 	.short	0x0050


	//----- nvinfo : EIATTR_SW_WAR
	.align		4
.L_56:
        /*0338*/ 	.byte	0x04, 0x36
        /*033a*/ 	.short	(.L_58 - .L_57)
.L_57:
        /*033c*/ 	.word	0x00000008
.L_58:


//--------------------- .nv.compat                --------------------------
	.section	.nv.compat,"",@"SHT_CUDA_COMPAT_INFO"
	.align	4
        /*0000*/ 	.byte	0x02, 0x02, 0x02, 0x00, 0x02, 0x05, 0x05, 0x00, 0x02, 0x03, 0x03, 0x00, 0x02, 0x06, 0x01, 0x00


//--------------------- .nv.callgraph             --------------------------
	.section	.nv.callgraph,"",@"SHT_CUDA_CALLGRAPH"
	.align	4
	.sectionentsize	8
	.align		4
        /*0000*/ 	.word	0x00000000
	.align		4
        /*0004*/ 	.word	0xffffffff
	.align		4
        /*0008*/ 	.word	0x00000000
	.align		4
        /*000c*/ 	.word	0xfffffffe
	.align		4
        /*0010*/ 	.word	0x00000000
	.align		4
        /*0014*/ 	.word	0xfffffffd
	.align		4
        /*0018*/ 	.word	0x00000000
	.align		4
        /*001c*/ 	.word	0xfffffffc


//--------------------- .text.gluon_tcgen05       --------------------------
	.section	.text.gluon_tcgen05,"ax",@progbits
	.align	128
        .global         gluon_tcgen05
        .type           gluon_tcgen05,@function
        .size           gluon_tcgen05,(.L_x_86 - gluon_tcgen05)
        .other          gluon_tcgen05,@"STO_CUDA_ENTRY STV_DEFAULT"
gluon_tcgen05:
.text.gluon_tcgen05:
[----:B------:R-:W1:Y:S01]  /*0000*/  LDC R1, c[0x0][0x37c] ;  /* 0x0000df00ff017b82 */ /* 0x000e620000000800 */
[----:B------:R-:W2:Y:S02]  /*0010*/  S2R R0, SR_TID.X ;  /* 0x0000000000007919 */ /* 0x000ea40000002100 */
[----:B--2---:R-:W-:-:S13]  /*0020*/  ISETP.GE.U32.AND P2, PT, R0, 0x20, PT ;  /* 0x000000200000780c */ /* 0x004fda0003f46070 */
[----:B------:R-:W-:Y:S05]  /*0030*/  @P2 BRA `(.L_x_0) ;  /* 0x0000000000b82947 */ /* 0x000fea0003800000 */
[----:B------:R-:W2:Y:S01]  /*0040*/  S2UR UR6, SR_CgaCtaId ;  /* 0x00000000000679c3 */ /* 0x000ea20000008800 */
[----:B------:R-:W-:Y:S01]  /*0050*/  NOP ;  /* 0x0000000000007918 */ /* 0x000fe20000000000 */
[----:B------:R-:W-:Y:S02]  /*0060*/  UMOV UR4, 0x40 ;  /* 0x0000004000047882 */ /* 0x000fe40000000000 */
[----:B--2---:R-:W-:-:S09]  /*0070*/  ULEA UR4, UR6, UR4, 0x18 ;  /* 0x0000000406047291 */ /* 0x004fd2000f8ec0ff */
[----:B------:R-:W2:Y:S01]  /*0080*/  LDS.U8 R2, [UR4] ;  /* 0x00000004ff027984 */ /* 0x000ea20008000000 */
[----:B------:R-:W-:Y:S02]  /*0090*/  UMOV UR4, 0x400 ;  /* 0x0000040000047882 */ /* 0x000fe40000000000 */
[----:B------:R-:W-:Y:S01]  /*00a0*/  ULEA UR4, UR6, UR4, 0x18 ;  /* 0x0000000406047291 */ /* 0x000fe2000f8ec0ff */
[----:B--2---:R-:W-:-:S13]  /*00b0*/  ISETP.NE.AND P0, PT, R2, RZ, PT ;  /* 0x000000ff0200720c */ /* 0x004fda0003f05270 */
[----:B------:R-:W-:Y:S05]  /*00c0*/  @P0 BRA `(.L_x_1) ;  /* 0x00000000007c0947 */ /* 0x000fea0003800000 */
[----:B------:R-:W-:-:S13]  /*00d0*/  ELECT P0, URZ, PT ;  /* 0x0000000000ff782f */ /* 0x000fda0003800000 */
[----:B------:R-:W-:Y:S05]  /*00e0*/  @!P0 BRA `(.L_x_2) ;  /* 0x0000000000848947 */ /* 0x000fea0003800000 */
[----:B------:R-:W-:Y:S01]  /*00f0*/  UMOV UR5, 0x2 ;  /* 0x0000000200057882 */ /* 0x000fe20000000000 */
[----:B------:R-:W-:Y:S02]  /*0100*/  IMAD.MOV.U32 R5, RZ, RZ, 0x1 ;  /* 0x00000001ff057424 */ /* 0x000fe400078e00ff */
[----:B------:R-:W-:Y:S02]  /*0110*/  IMAD.MOV.U32 R3, RZ, RZ, 0x3 ;  /* 0x00000003ff037424 */ /* 0x000fe400078e00ff */
[----:B------:R-:W-:Y:S04]  /*0120*/  DEPBAR.LE SB2, 0x36 ;  /* 0x0000ad800000791a */ /* 0x000fe80000000000 */
[----:B------:R-:W2:Y:S02]  /*0130*/  UTCATOMSWS.FIND_AND_SET.ALIGN UP0, UR5, UR5 ;  /* 0x00000005000575e3 */ /* 0x000ea40008000800 */
[----:B--2---:R-:W-:-:S04]  /*0140*/  PLOP3.LUT P0, PT, PT, PT, UP0, 0x80, 0x8 ;  /* 0x000000000008781c */ /* 0x004fc80003f0f008 */
[----:B------:R-:W-:-:S04]  /*0150*/  SEL R2, RZ, 0xffffffff, !P0 ;  /* 0xffffffffff027807 */ /* 0x000fc80004000000 */
[----:B------:R-:W-:Y:S01]  /*0160*/  ISETP.NE.AND P0, PT, R2, RZ, PT ;  /* 0x000000ff0200720c */ /* 0x000fe20003f05270 */
[----:B------:R-:W-:-:S12]  /*0170*/  IMAD.U32 R2, RZ, RZ, UR5 ;  /* 0x00000005ff027e24 */ /* 0x000fd8000f8e00ff */
[----:B------:R-:W-:Y:S05]  /*0180*/  @P0 BRA `(.L_x_3) ;  /* 0x0000000000240947 */ /* 0x000fea0003800000 */
.L_x_4:
[----:B------:R-:W-:Y:S05]  /*0190*/  NANOSLEEP 0x64 ;  /* 0x000000640000795d */ /* 0x000fea0003800000 */
[----:B------:R-:W-:-:S05]  /*01a0*/  UMOV UR5, 0x2 ;  /* 0x0000000200057882 */ /* 0x000fca0000000000 */
[----:B------:R-:W-:Y:S04]  /*01b0*/  DEPBAR.LE SB2, 0x36 ;  /* 0x0000ad800000791a */ /* 0x000fe80000000000 */
[----:B------:R-:W2:Y:S02]  /*01c0*/  UTCATOMSWS.FIND_AND_SET.ALIGN UP0, UR5, UR5 ;  /* 0x00000005000575e3 */ /* 0x000ea40008000800 */
[----:B--2---:R-:W-:-:S04]  /*01d0*/  PLOP3.LUT P0, PT, PT, PT, UP0, 0x80, 0x8 ;  /* 0x000000000008781c */ /* 0x004fc80003f0f008 */
[----:B------:R-:W-:-:S04]  /*01e0*/  SEL R2, RZ, 0xffffffff, !P0 ;  /* 0xffffffffff027807 */ /* 0x000fc80004000000 */
[----:B------:R-:W-:Y:S01]  /*01f0*/  ISETP.NE.AND P0, PT, R2, RZ, PT ;  /* 0x000000ff0200720c */ /* 0x000fe20003f05270 */
[----:B------:R-:W-:-:S12]  /*0200*/  IMAD.U32 R2, RZ, RZ, UR5 ;  /* 0x00000005ff027e24 */ /* 0x000fd8000f8e00ff */
[----:B------:R-:W-:Y:S05]  /*0210*/  @!P0 BRA `(.L_x_4) ;  /* 0xfffffffc00dc8947 */ /* 0x000fea000383ffff */
.L_x_3:
[C---:B------:R-:W-:Y:S01]  /*0220*/  VIADD R4, R2.reuse, 0x10 ;  /* 0x0000001002047836 */ /* 0x040fe20000000000 */
[----:B------:R-:W-:Y:S01]  /*0230*/  UMOV UR5, 0x50 ;  /* 0x0000005000057882 */ /* 0x000fe20000000000 */
[----:B------:R-:W-:Y:S01]  /*0240*/  SHF.L.U32 R3, R3, R2, RZ ;  /* 0x0000000203037219 */ /* 0x000fe200000006ff */
[----:B------:R-:W-:Y:S01]  /*0250*/  ULEA UR5, UR6, UR5, 0x18 ;  /* 0x0000000506057291 */ /* 0x000fe2000f8ec0ff */
[----:B------:R-:W-:Y:S01]  /*0260*/  IMAD.SHL.U32 R2, R2, 0x20, RZ ;  /* 0x0000002002027824 */ /* 0x000fe200078e00ff */
[----:B------:R-:W-:-:S04]  /*0270*/  SHF.L.U32 R4, R5, R4, RZ ;  /* 0x0000000405047219 */ /* 0x000fc800000006ff */
[----:B------:R-:W-:-:S05]  /*0280*/  LOP3.LUT R3, R4, R3, RZ, 0xfc, !PT ;  /* 0x0000000304037212 */ /* 0x000fca00078efcff */
[----:B------:R2:W-:Y:S04]  /*0290*/  ATOMS.OR RZ, [UR5], R3 ;  /* 0x00000003ffff798c */ /* 0x0005e8000b000005 */
[----:B------:R2:W-:Y:S01]  /*02a0*/  STS [UR4], R2 ;  /* 0x00000002ff007988 */ /* 0x0005e20008000804 */
[----:B------:R-:W-:Y:S05]  /*02b0*/  BRA `(.L_x_2) ;  /* 0x0000000000107947 */ /* 0x000fea0003800000 */
.L_x_1:
[----:B------:R-:W-:Y:S01]  /*02c0*/  IMAD.MOV.U32 R3, RZ, RZ, -0x1 ;  /* 0xffffffffff037424 */ /* 0x000fe200078e00ff */
[----:B------:R-:W-:-:S04]  /*02d0*/  MOV R2, 0x300 ;  /* 0x0000030000027802 */ /* 0x000fc80000000f00 */
[----:B------:R2:W-:Y:S03]  /*02e0*/  STS [UR4], R3 ;  /* 0x00000003ff007988 */ /* 0x0005e60008000804 */
[----:B-12---:R-:W-:Y:S05]  /*02f0*/  CALL.REL.NOINC `($__internal_1_$__cuda_sm10x_tcgen05_guardrail_trap_phase_invalid_during_alloc) ;  /* 0x0000002400e87944 */ /* 0x006fea0003c00000 */
.L_x_2:
[----:B------:R-:W-:Y:S05]  /*0300*/  WARPSYNC.ALL ;  /* 0x0000000000007948 */ /* 0x000fea0003800000 */
[----:B------:R-:W-:Y:S01]  /*0310*/  NOP ;  /* 0x0000000000007918 */ /* 0x000fe20000000000 */
.L_x_0:
[----:B------:R-:W3:Y:S08]  /*0320*/  S2UR UR4, SR_CgaCtaId ;  /* 0x00000000000479c3 */ /* 0x000ef00000008800 */
[----:B------:R-:W-:Y:S01]  /*0330*/  BAR.SYNC.DEFER_BLOCKING 0x0 ;  /* 0x0000000000007b1d */ /* 0x000fe20000010000 */
[----:B------:R-:W-:-:S05]  /*0340*/  LOP3.LUT R36, R0, 0x7f, RZ, 0xc0, !PT ;  /* 0x0000007f00247812 */ /* 0x000fca00078ec0ff */
[----:B------:R-:W-:Y:S02]  /*0350*/  UMOV UR8, 0x400 ;  /* 0x0000040000087882 */ /* 0x000fe40000000000 */
[----:B------:R-:W4:Y:S08]  /*0360*/  LDC R8, c[0x0][0x3a0] ;  /* 0x0000e800ff087b82 */ /* 0x000f300000000800 */
[----:B------:R-:W5:Y:S01]  /*0370*/  S2UR UR9, SR_CTAID.Y ;  /* 0x00000000000979c3 */ /* 0x000f620000002600 */
[----:B---3--:R-:W-:-:S09]  /*0380*/  ULEA UR8, UR4, UR8, 0x18 ;  /* 0x0000000804087291 */ /* 0x008fd2000f8ec0ff */
[----:B------:R-:W3:Y:S01]  /*0390*/  LDS R5, [UR8] ;  /* 0x00000008ff057984 */ /* 0x000ee20008000800 */
[----:B------:R-:W-:Y:S06]  /*03a0*/  BAR.SYNC.DEFER_BLOCKING 0x0 ;  /* 0x0000000000007b1d */ /* 0x000fec0000010000 */
[----:B------:R-:W-:Y:S05]  /*03b0*/  @P2 BRA `(.L_x_5) ;  /* 0x0000000000182947 */ /* 0x000fea0003800000 */
[----:B------:R-:W-:Y:S01]  /*03c0*/  ELECT P0, URZ, PT ;  /* 0x0000000000ff782f */ /* 0x000fe20003800000 */
[----:B--2---:R-:W-:Y:S01]  /*03d0*/  IMAD.MOV.U32 R2, RZ, RZ, 0x1 ;  /* 0x00000001ff027424 */ /* 0x004fe200078e00ff */
[----:B------:R-:W-:Y:S01]  /*03e0*/  UMOV UR5, 0x40 ;  /* 0x0000004000057882 */ /* 0x000fe20000000000 */
[----:B------:R-:W-:Y:S01]  /*03f0*/  UVIRTCOUNT.DEALLOC.SMPOOL 0x80 ;  /* 0x000000800000784c */ /* 0x000fe20000000000 */
[----:B------:R-:W-:-:S09]  /*0400*/  ULEA UR5, UR4, UR5, 0x18 ;  /* 0x0000000504057291 */ /* 0x000fd2000f8ec0ff */
[----:B------:R2:W-:Y:S03]  /*0410*/  @P0 STS.U8 [UR5], R2 ;  /* 0x00000002ff000988 */ /* 0x0005e60008000005 */
.L_x_5:
[----:B------:R-:W2:Y:S01]  /*0420*/  S2UR UR4, SR_CTAID.Z ;  /* 0x00000000000479c3 */ /* 0x000ea20000002700 */
[----:B------:R-:W5:Y:S01]  /*0430*/  LDCU UR5, c[0x0][0x370] ;  /* 0x00006e00ff0577ac */ /* 0x000f620008000800 */
[----:B------:R-:W-:Y:S01]  /*0440*/  ISETP.GE.U32.AND P0, PT, R36, 0x20, PT ;  /* 0x000000202400780c */ /* 0x000fe20003f06070 */
[----:B----4-:R-:W-:Y:S01]  /*0450*/  VIADD R4, R8, 0xffffffff ;  /* 0xffffffff08047836 */ /* 0x010fe20000000000 */
[C---:B------:R-:W-:Y:S01]  /*0460*/  ISETP.NE.U32.AND P3, PT, R36.reuse, RZ, PT ;  /* 0x000000ff2400720c */ /* 0x040fe20003f65070 */
[----:B------:R-:W2:Y:S02]  /*0470*/  LDCU UR6, c[0x0][0x374] ;  /* 0x00006e80ff0677ac */ /* 0x000ea40008000800 */
[----:B--2---:R-:W-:Y:S01]  /*0480*/  LEA R3, R36, UR8, 0x2 ;  /* 0x0000000824037c11 */ /* 0x004fe2000f8e10ff */
[----:B------:R-:W-:Y:S01]  /*0490*/  BSSY.RECONVERGENT B0, `(.L_x_6) ;  /* 0x0000015000007945 */ /* 0x000fe20003800200 */
[----:B------:R-:W5:Y:S01]  /*04a0*/  S2UR UR7, SR_CTAID.X ;  /* 0x00000000000779c3 */ /* 0x000f620000002500 */
[----:B------:R-:W2:Y:S01]  /*04b0*/  LDCU.64 UR20, c[0x0][0x3c0] ;  /* 0x00007800ff1477ac */ /* 0x000ea20008000a00 */
[----:B---3--:R-:W-:-:S04]  /*04c0*/  R2UR UR23, R5 ;  /* 0x00000000051772ca */ /* 0x008fc800000e0000 */
[----:B------:R3:W-:Y:S02]  /*04d0*/  @!P0 STS [R3], RZ ;  /* 0x000000ff03008388 */ /* 0x0007e40000000800 */
[----:B------:R-:W4:Y:S01]  /*04e0*/  LDC R2, c[0x0][0x398] ;  /* 0x0000e600ff027b82 */ /* 0x000f220000000800 */
[----:B------:R-:W-:Y:S01]  /*04f0*/  NOP ;  /* 0x0000000000007918 */ /* 0x000fe20000000000 */
[----:B------:R3:W-:Y:S01]  /*0500*/  @!P3 STS [UR8+0x20], R4 ;  /* 0x00002004ff00b988 */ /* 0x0007e20008000808 */
[----:B-----5:R-:W-:-:S04]  /*0510*/  UIMAD UR4, UR4, UR6, UR9 ;  /* 0x00000006040472a4 */ /* 0x020fc8000f8e0209 */
[----:B------:R-:W-:-:S04]  /*0520*/  UIMAD UR4, UR4, UR5, UR7 ;  /* 0x00000005040472a4 */ /* 0x000fc8000f8e0207 */
[----:B------:R-:W-:-:S04]  /*0530*/  UIMAD UR4, UR4, 0x180, URZ ;  /* 0x00000180040478a4 */ /* 0x000fc8000f8e02ff */
[----:B--2---:R-:W-:Y:S01]  /*0540*/  UIADD3 UR24, UP0, UPT, UR4, UR20, URZ ;  /* 0x0000001404187290 */ /* 0x004fe2000ff1e0ff */
[----:B----4-:R-:W-:-:S03]  /*0550*/  VIADD R2, R2, 0xffffffff ;  /* 0xffffffff02027836 */ /* 0x010fc60000000000 */
[----:B------:R-:W-:Y:S01]  /*0560*/  ULEA.HI.X.SX32 UR25, UR4, UR21, 0x1, UP0 ;  /* 0x0000001504197291 */ /* 0x000fe200080f0eff */
[----:B---3--:R-:W-:Y:S11]  /*0570*/  @P3 BRA `(.L_x_7) ;  /* 0x0000000000183947 */ /* 0x008ff60003800000 */
[----:B------:R-:W2:Y:S01]  /*0580*/  LDS R5, [UR8+0x8] ;  /* 0x00000808ff057984 */ /* 0x000ea20008000800 */
[----:B------:R-:W3:Y:S01]  /*0590*/  LDC.64 R10, c[0x0][0x380] ;  /* 0x0000e000ff0a7b82 */ /* 0x000ee20000000a00 */
[----:B------:R-:W-:Y:S02]  /*05a0*/  IMAD.MOV.U32 R6, RZ, RZ, 0x70 ;  /* 0x00000070ff067424 */ /* 0x000fe400078e00ff */
[----:B---3--:R3:W-:Y:S03]  /*05b0*/  STS.64 [UR8], R10 ;  /* 0x0000000aff007988 */ /* 0x0087e60008000a08 */
[----:B--2---:R-:W-:-:S05]  /*05c0*/  LOP3.LUT R5, R5, 0x10, R6, 0xd8, !PT ;  /* 0x0000001005057812 */ /* 0x004fca00078ed806 */
[----:B------:R3:W-:Y:S02]  /*05d0*/  STS [UR8+0x8], R5 ;  /* 0x00000805ff007988 */ /* 0x0007e40008000808 */
.L_x_7:
[----:B------:R-:W-:Y:S05]  /*05e0*/  BSYNC.RECONVERGENT B0 ;  /* 0x0000000000007941 */ /* 0x000fea0003800200 */
.L_x_6:
[----:B------:R-:W-:Y:S04]  /*05f0*/  BSSY.RECONVERGENT B0, `(.L_x_8) ;  /* 0x000000a000007945 */ /* 0x000fe80003800200 */
[----:B------:R-:W-:Y:S05]  /*0600*/  @P3 BRA `(.L_x_9) ;  /* 0x0000000000203947 */ /* 0x000fea0003800000 */
[----:B---3--:R-:W2:Y:S01]  /*0610*/  LDS R5, [UR8+0x34] ;  /* 0x00003408ff057984 */ /* 0x008ea20008000800 */
[----:B------:R-:W-:Y:S02]  /*0620*/  IMAD.MOV.U32 R6, RZ, RZ, 0x3f000000 ;  /* 0x3f000000ff067424 */ /* 0x000fe400078e00ff */
[----:B------:R-:W-:Y:S01]  /*0630*/  @!P3 IMAD.MOV.U32 R7, RZ, RZ, 0x3f ;  /* 0x0000003fff07b424 */ /* 0x000fe200078e00ff */
[----:B------:R-:W3:Y:S02]  /*0640*/  @!P3 LDS R10, [UR8+0x38] ;  /* 0x00003808ff0ab984 */ /* 0x000ee40008000800 */
[----:B--2---:R-:W-:Y:S02]  /*0650*/  LOP3.LUT R5, R5, 0xff000000, R6, 0xb8, !PT ;  /* 0xff00000005057812 */ /* 0x004fe400078eb806 */
[----:B---3--:R-:W-:-:S03]  /*0660*/  @!P3 LOP3.LUT R6, R10, 0xff, R7, 0xb8, !PT ;  /* 0x000000ff0a06b812 */ /* 0x008fc600078eb807 */
[----:B------:R2:W-:Y:S04]  /*0670*/  STS [UR8+0x34], R5 ;  /* 0x00003405ff007988 */ /* 0x0005e80008000808 */
[----:B------:R2:W-:Y:S02]  /*0680*/  @!P3 STS [UR8+0x38], R6 ;  /* 0x00003806ff00b988 */ /* 0x0005e40008000808 */
.L_x_9:
[----:B------:R-:W-:Y:S05]  /*0690*/  BSYNC.RECONVERGENT B0 ;  /* 0x0000000000007941 */ /* 0x000fea0003800200 */
.L_x_8:
[----:B------:R-:W-:Y:S04]  /*06a0*/  BSSY.RECONVERGENT B0, `(.L_x_10) ;  /* 0x000000a000007945 */ /* 0x000fe80003800200 */
[----:B------:R-:W-:Y:S05]  /*06b0*/  @P3 BRA `(.L_x_11) ;  /* 0x0000000000203947 */ /* 0x000fea0003800000 */
[----:B--23--:R-:W2:Y:S01]  /*06c0*/  LDS R5, [UR8+0x1c] ;  /* 0x00001c08ff057984 */ /* 0x00cea20008000800 */
[----:B------:R-:W3:Y:S03]  /*06d0*/  LDC.64 R6, c[0x0][0x3a8] ;  /* 0x0000ea00ff067b82 */ /* 0x000ee60000000a00 */
[----:B------:R4:W-:Y:S01]  /*06e0*/  STS [UR8+0x24], R2 ;  /* 0x00002402ff007988 */ /* 0x0009e20008000808 */
[--C-:B---3--:R-:W-:Y:S02]  /*06f0*/  SHF.R.U32.HI R10, RZ, 0x4, R7.reuse ;  /* 0x00000004ff0a7819 */ /* 0x108fe40000011607 */
[----:B------:R-:W-:-:S05]  /*0700*/  SHF.R.U64 R6, R6, 0x4, R7 ;  /* 0x0000000406067819 */ /* 0x000fca0000001207 */
[----:B------:R4:W-:Y:S01]  /*0710*/  STS [UR8+0xc], R6 ;  /* 0x00000c06ff007988 */ /* 0x0009e20008000808 */
[----:B--2---:R-:W-:-:S05]  /*0720*/  LOP3.LUT R5, R5, 0xf, R10, 0xb8, !PT ;  /* 0x0000000f05057812 */ /* 0x004fca00078eb80a */
[----:B------:R4:W-:Y:S02]  /*0730*/  STS [UR8+0x1c], R5 ;  /* 0x00001c05ff007988 */ /* 0x0009e40008000808 */
.L_x_11:
[----:B------:R-:W-:Y:S05]  /*0740*/  BSYNC.RECONVERGENT B0 ;  /* 0x0000000000007941 */ /* 0x000fea0003800200 */
.L_x_10:
[----:B------:R-:W-:Y:S04]  /*0750*/  BSSY.RECONVERGENT B1, `(.L_x_12) ;  /* 0x000001d000017945 */ /* 0x000fe80003800200 */
[----:B------:R-:W-:Y:S04]  /*0760*/  BSSY.RELIABLE B0, `(.L_x_13) ;  /* 0x0000018000007945 */ /* 0x000fe80003800100 */
[----:B------:R-:W-:Y:S05]  /*0770*/  @P3 BRA `(.L_x_14) ;  /* 0x00000000001c3947 */ /* 0x000fea0003800000 */
[----:B--234-:R-:W2:Y:S02]  /*0780*/  LDS R5, [UR8+0x34] ;  /* 0x00003408ff057984 */ /* 0x01cea40008000800 */
[----:B--2---:R-:W-:-:S05]  /*0790*/  LOP3.LUT R5, R5, 0x7, RZ, 0xb8, !PT ;  /* 0x0000000705057812 */ /* 0x004fca00078eb8ff */
[----:B------:R2:W-:Y:S01]  /*07a0*/  STS [UR8+0x34], R5 ;  /* 0x00003405ff007988 */ /* 0x0005e20008000808 */
[----:B------:R-:W-:Y:S05]  /*07b0*/  @P3 BRA `(.L_x_15) ;  /* 0x00000000001c3947 */ /* 0x000fea0003800000 */
[----:B--2---:R-:W2:Y:S02]  /*07c0*/  LDS R5, [UR8+0x34] ;  /* 0x00003408ff057984 */ /* 0x004ea40008000800 */
[----:B--2---:R-:W-:-:S05]  /*07d0*/  LOP3.LUT R5, R5, 0x38, RZ, 0xb8, !PT ;  /* 0x0000003805057812 */ /* 0x004fca00078eb8ff */
[----:B------:R5:W-:Y:S02]  /*07e0*/  STS [UR8+0x34], R5 ;  /* 0x00003405ff007988 */ /* 0x000be40008000808 */
.L_x_14:
[----:B------:R-:W-:Y:S05]  /*07f0*/  @P3 BRA `(.L_x_16) ;  /* 0x00000000001c3947 */ /* 0x000fea0003800000 */
[----:B--2345:R-:W2:Y:S02]  /*0800*/  LDS R5, [UR8+0x8] ;  /* 0x00000808ff057984 */ /* 0x03cea40008000800 */
[----:B--2---:R-:W-:-:S05]  /*0810*/  LOP3.LUT R5, R5, 0x780, RZ, 0xb8, !PT ;  /* 0x0000078005057812 */ /* 0x004fca00078eb8ff */
[----:B------:R3:W-:Y:S02]  /*0820*/  STS [UR8+0x8], R5 ;  /* 0x00000805ff007988 */ /* 0x0007e40008000808 */
.L_x_15:
[----:B------:R-:W-:Y:S05]  /*0830*/  @P3 BRA `(.L_x_17) ;  /* 0x0000000000283947 */ /* 0x000fea0003800000 */
[----:B--23--:R-:W2:Y:S02]  /*0840*/  LDS R5, [UR8+0x8] ;  /* 0x00000808ff057984 */ /* 0x00cea40008000800 */
[----:B--2---:R-:W-:-:S05]  /*0850*/  LOP3.LUT R5, R5, 0x1800, RZ, 0xb8, !PT ;  /* 0x0000180005057812 */ /* 0x004fca00078eb8ff */
[----:B------:R2:W-:Y:S02]  /*0860*/  STS [UR8+0x8], R5 ;  /* 0x00000805ff007988 */ /* 0x0005e40008000808 */
.L_x_16:
[----:B------:R-:W-:Y:S05]  /*0870*/  @P3 BREAK.RELIABLE B0 ;  /* 0x0000000000003942 */ /* 0x000fea0003800100 */
[----:B------:R-:W-:Y:S05]  /*0880*/  @P3 BRA `(.L_x_18) ;  /* 0x0000000000243947 */ /* 0x000fea0003800000 */
[----:B--2-4-:R-:W2:Y:S01]  /*0890*/  LDS R6, [UR8+0x8] ;  /* 0x00000808ff067984 */ /* 0x014ea20008000800 */
[----:B---3-5:R-:W-:-:S05]  /*08a0*/  IMAD.MOV.U32 R5, RZ, RZ, 0x6000 ;  /* 0x00006000ff057424 */ /* 0x028fca00078e00ff */
[----:B--2---:R-:W-:-:S04]  /*08b0*/  LOP3.LUT R5, R6, 0x4000, R5, 0xd8, !PT ;  /* 0x0000400006057812 */ /* 0x004fc800078ed805 */
[----:B------:R-:W-:-:S05]  /*08c0*/  LOP3.LUT R5, R5, 0x400000, RZ, 0xb8, !PT ;  /* 0x0040000005057812 */ /* 0x000fca00078eb8ff */
[----:B------:R4:W-:Y:S02]  /*08d0*/  STS [UR8+0x8], R5 ;  /* 0x00000805ff007988 */ /* 0x0009e40008000808 */
.L_x_17:
[----:B------:R-:W-:Y:S05]  /*08e0*/  BSYNC.RELIABLE B0 ;  /* 0x0000000000007941 */ /* 0x000fea0003800100 */
.L_x_13:
[----:B--234-:R-:W2:Y:S02]  /*08f0*/  @!P3 LDS R5, [UR8+0x8] ;  /* 0x00000808ff05b984 */ /* 0x01cea40008000800 */
[----:B--2---:R-:W-:-:S05]  /*0900*/  @!P3 LOP3.LUT R5, R5, 0x8000, RZ, 0xb8, !PT ;  /* 0x000080000505b812 */ /* 0x004fca00078eb8ff */
[----:B------:R2:W-:Y:S02]  /*0910*/  @!P3 STS [UR8+0x8], R5 ;  /* 0x00000805ff00b988 */ /* 0x0005e40008000808 */
.L_x_18:
[----:B------:R-:W-:Y:S05]  /*0920*/  BSYNC.RECONVERGENT B1 ;  /* 0x0000000000017941 */ /* 0x000fea0003800200 */
.L_x_12:
[----:B------:R-:W-:Y:S05]  /*0930*/  WARPSYNC.ALL ;  /* 0x0000000000007948 */ /* 0x000fea0003800000 */
[----:B------:R-:W-:Y:S01]  /*0940*/  NOP ;  /* 0x0000000000007918 */ /* 0x000fe20000000000 */
[----:B------:R-:W-:Y:S05]  /*0950*/  @P0 BRA `(.L_x_19) ;  /* 0x0000000000300947 */ /* 0x000fea0003800000 */
[----:B--2345:R-:W2:Y:S01]  /*0960*/  S2R R5, SR_LANEID ;  /* 0x0000000000057919 */ /* 0x03cea20000000000 */
[----:B------:R-:W-:Y:S05]  /*0970*/  WARPSYNC.ALL ;  /* 0x0000000000007948 */ /* 0x000fea0003800000 */
[----:B------:R-:W-:Y:S01]  /*0980*/  NOP ;  /* 0x0000000000007918 */ /* 0x000fe20000000000 */
[----:B--2---:R-:W-:-:S05]  /*0990*/  IMAD.SHL.U32 R5, R5, 0x4, RZ ;  /* 0x0000000405057824 */ /* 0x004fca00078e00ff */
[----:B------:R-:W2:Y:S01]  /*09a0*/  LDS R9, [R5+UR8] ;  /* 0x0000000805097984 */ /* 0x000ea20008000800 */
[----:B------:R-:W-:-:S05]  /*09b0*/  IADD3 R6, P1, PT, R5, UR24, RZ ;  /* 0x0000001805067c10 */ /* 0x000fca000ff3e0ff */
[----:B------:R-:W-:-:S05]  /*09c0*/  IMAD.X R7, RZ, RZ, UR25, P1 ;  /* 0x00000019ff077e24 */ /* 0x000fca00088e06ff */
[----:B--2---:R2:W3:Y:S01]  /*09d0*/  ATOMG.E.EXCH.STRONG.GPU PT, RZ, [R6], R9 ;  /* 0x0000000906ff73a8 */ /* 0x0044e200041ee100 */
[----:B------:R-:W-:-:S04]  /*09e0*/  DEPBAR {5,4,3,2,1,0} ;  /* 0x0000003f0000791a */ /* 0x000fc80000000000 */
[----:B------:R-:W4:Y:S02]  /*09f0*/  CCTL.E.C.LDCU.IV.DEEP [UR24] ;  /* 0x0000000018007540 */ /* 0x000f240009c08000 */
[----:B----4-:R2:W-:Y:S01]  /*0a00*/  UTMACCTL.IV [UR24] ;  /* 0x00000000180079b9 */ /* 0x0105e20008000000 */
[----:B------:R-:W-:Y:S01]  /*0a10*/  NOP ;  /* 0x0000000000007918 */ /* 0x000fe20000000000 */
.L_x_19:
[----:B------:R-:W-:Y:S05]  /*0a20*/  @P0 BRA `(.L_x_20) ;  /* 0x00000000000c0947 */ /* 0x000fea0003800000 */
[----:B------:R0:W-:Y:S01]  /*0a30*/  UTMACMDFLUSH ;  /* 0x00000000000079b7 */ /* 0x0001e20000000000 */
[----:B------:R-:W-:Y:S05]  /*0a40*/  @P0 BRA `(.L_x_20) ;  /* 0x0000000000040947 */ /* 0x000fea0003800000 */
[----:B------:R-:W-:-:S04]  /*0a50*/  DEPBAR.LE SB0, 0x0 ;  /* 0x000080000000791a */ /* 0x000fc80000000000 */
.L_x_20:
[----:B------:R-:W-:Y:S05]  /*0a60*/  WARPSYNC.ALL ;  /* 0x0000000000007948 */ /* 0x000fea0003800000 */
[----:B------:R-:W-:Y:S01]  /*0a70*/  NOP ;  /* 0x0000000000007918 */ /* 0x000fe20000000000 */
[----:B---3--:R-:W-:Y:S06]  /*0a80*/  BAR.SYNC.DEFER_BLOCKING 0x0 ;  /* 0x0000000000007b1d */ /* 0x008fec0000010000 */
[----:B------:R-:W-:Y:S02]  /*0a90*/  BSSY.RECONVERGENT B1, `(.L_x_21) ;  /* 0x000000b000017945 */ /* 0x000fe40003800200 */
[----:B------:R-:W-:Y:S06]  /*0aa0*/  BAR.SYNC.DEFER_BLOCKING 0x0 ;  /* 0x0000000000007b1d */ /* 0x000fec0000010000 */
[----:B------:R3:W-:Y:S01]  /*0ab0*/  @!P0 STS [R3], RZ ;  /* 0x000000ff03008388 */ /* 0x0007e20000000800 */
[----:B------:R-:W-:Y:S01]  /*0ac0*/  NOP ;  /* 0x0000000000007918 */ /* 0x000fe20000000000 */
[----:B------:R-:W-:Y:S05]  /*0ad0*/  @P3 BRA `(.L_x_22) ;  /* 0x0000000000183947 */ /* 0x000fea0003800000 */
[----:B--2-45:R-:W2:Y:S01]  /*0ae0*/  LDS R5, [UR8+0x8] ;  /* 0x00000808ff057984 */ /* 0x034ea20008000800 */
[----:B------:R-:W4:Y:S01]  /*0af0*/  LDC.64 R10, c[0x0][0x388] ;  /* 0x0000e200ff0a7b82 */ /* 0x000f220000000a00 */
[----:B------:R-:W-:Y:S02]  /*0b00*/  IMAD.MOV.U32 R6, RZ, RZ, 0x70 ;  /* 0x00000070ff067424 */ /* 0x000fe400078e00ff */
[----:B----4-:R4:W-:Y:S03]  /*0b10*/  STS.64 [UR8], R10 ;  /* 0x0000000aff007988 */ /* 0x0109e60008000a08 */
[----:B--2---:R-:W-:-:S05]  /*0b20*/  LOP3.LUT R5, R5, 0x10, R6, 0xd8, !PT ;  /* 0x0000001005057812 */ /* 0x004fca00078ed806 */
[----:B------:R4:W-:Y:S02]  /*0b30*/  STS [UR8+0x8], R5 ;  /* 0x00000805ff007988 */ /* 0x0009e40008000808 */
.L_x_22:
[----:B--2---:R-:W-:Y:S05]  /*0b40*/  BSYNC.RECONVERGENT B1 ;  /* 0x0000000000017941 */ /* 0x004fea0003800200 */
.L_x_21:
[----:B------:R-:W-:Y:S04]  /*0b50*/  BSSY.RECONVERGENT B2, `(.L_x_23) ;  /* 0x000000f000027945 */ /* 0x000fe80003800200 */
[----:B------:R-:W-:Y:S04]  /*0b60*/  BSSY.RELIABLE B1, `(.L_x_24) ;  /* 0x000000c000017945 */ /* 0x000fe80003800100 */
[----:B------:R-:W-:Y:S05]  /*0b70*/  @P3 BRA `(.L_x_25) ;  /* 0x0000000000283947 */ /* 0x000fea0003800000 */
[----:B----45:R-:W2:Y:S01]  /*0b80*/  LDS R5, [UR8+0x34] ;  /* 0x00003408ff057984 */ /* 0x030ea20008000800 */
[----:B------:R-:W-:Y:S01]  /*0b90*/  IMAD.MOV.U32 R6, RZ, RZ, 0x3f000000 ;  /* 0x3f000000ff067424 */ /* 0x000fe200078e00ff */
[----:B------:R-:W-:Y:S05]  /*0ba0*/  @P3 BREAK.RELIABLE B1 ;  /* 0x0000000000013942 */ /* 0x000fea0003800100 */
[----:B--2---:R-:W-:-:S05]  /*0bb0*/  LOP3.LUT R5, R5, 0xff000000, R6, 0xb8, !PT ;  /* 0xff00000005057812 */ /* 0x004fca00078eb806 */
[----:B------:R2:W-:Y:S01]  /*0bc0*/  STS [UR8+0x34], R5 ;  /* 0x00003405ff007988 */ /* 0x0005e20008000808 */
[----:B------:R-:W-:Y:S05]  /*0bd0*/  @P3 BRA `(.L_x_26) ;  /* 0x0000000000183947 */ /* 0x000fea0003800000 */
[----:B--2---:R-:W2:Y:S01]  /*0be0*/  LDS R5, [UR8+0x38] ;  /* 0x00003808ff057984 */ /* 0x004ea20008000800 */
[----:B------:R-:W-:-:S05]  /*0bf0*/  IMAD.MOV.U32 R6, RZ, RZ, 0x3f ;  /* 0x0000003fff067424 */ /* 0x000fca00078e00ff */
[----:B--2---:R-:W-:-:S05]  /*0c00*/  LOP3.LUT R5, R5, 0xff, R6, 0xb8, !PT ;  /* 0x000000ff05057812 */ /* 0x004fca00078eb806 */
[----:B------:R2:W-:Y:S02]  /*0c10*/  STS [UR8+0x38], R5 ;  /* 0x00003805ff007988 */ /* 0x0005e40008000808 */
.L_x_25:
[----:B------:R-:W-:Y:S05]  /*0c20*/  BSYNC.RELIABLE B1 ;  /* 0x0000000000017941 */ /* 0x000fea0003800100 */
.L_x_24:
[----:B------:R2:W-:Y:S02]  /*0c30*/  @!P3 STS [UR8+0x20], R4 ;  /* 0x00002004ff00b988 */ /* 0x0005e40008000808 */
.L_x_26:
[----:B------:R-:W-:Y:S05]  /*0c40*/  BSYNC.RECONVERGENT B2 ;  /* 0x0000000000027941 */ /* 0x000fea0003800200 */
.L_x_23:
[----:B------:R-:W-:Y:S05]  /*0c50*/  WARPSYNC.ALL ;  /* 0x0000000000007948 */ /* 0x000fea0003800000 */
[----:B------:R-:W-:Y:S01]  /*0c60*/  NOP ;  /* 0x0000000000007918 */ /* 0x000fe20000000000 */
[----:B----4-:R-:W4:Y:S01]  /*0c70*/  LDC R6, c[0x0][0x39c] ;  /* 0x0000e700ff067b82 */ /* 0x010f220000000800 */
[----:B------:R-:W-:Y:S01]  /*0c80*/  BSSY.RECONVERGENT B2, `(.L_x_27) ;  /* 0x000000b000027945 */ /* 0x000fe20003800200 */
[----:B----4-:R-:W-:-:S03]  /*0c90*/  VIADD R6, R6, 0xffffffff ;  /* 0xffffffff06067836 */ /* 0x010fc60000000000 */
[----:B------:R-:W-:Y:S05]  /*0ca0*/  @P3 BRA `(.L_x_28) ;  /* 0x0000000000203947 */ /* 0x000fea0003800000 */
[----:B--2---:R-:W2:Y:S01]  /*0cb0*/  LDS R4, [UR8+0x1c] ;  /* 0x00001c08ff047984 */ /* 0x004ea20008000800 */
[----:B------:R-:W4:Y:S03]  /*0cc0*/  LDC.64 R10, c[0x0][0x3b0] ;  /* 0x0000ec00ff0a7b82 */ /* 0x000f260000000a00 */
[----:B------:R3:W-:Y:S01]  /*0cd0*/  STS [UR8+0x24], R6 ;  /* 0x00002406ff007988 */ /* 0x0007e20008000808 */
[--C-:B----4-:R-:W-:Y:S02]  /*0ce0*/  SHF.R.U32.HI R7, RZ, 0x4, R11.reuse ;  /* 0x00000004ff077819 */ /* 0x110fe4000001160b */
[----:B-----5:R-:W-:-:S05]  /*0cf0*/  SHF.R.U64 R5, R10, 0x4, R11 ;  /* 0x000000040a057819 */ /* 0x020fca000000120b */
[----:B------:R3:W-:Y:S01]  /*0d00*/  STS [UR8+0xc], R5 ;  /* 0x00000c05ff007988 */ /* 0x0007e20008000808 */
[----:B--2---:R-:W-:-:S05]  /*0d10*/  LOP3.LUT R4, R4, 0xf, R7, 0xb8, !PT ;  /* 0x0000000f04047812 */ /* 0x004fca00078eb807 */
[----:B------:R3:W-:Y:S02]  /*0d20*/  STS [UR8+0x1c], R4 ;  /* 0x00001c04ff007988 */ /* 0x0007e40008000808 */
.L_x_28:
[----:B------:R-:W-:Y:S05]  /*0d30*/  BSYNC.RECONVERGENT B2 ;  /* 0x0000000000027941 */ /* 0x000fea0003800200 */
.L_x_27:
[----:B------:R-:W-:Y:S04]  /*0d40*/  BSSY.RECONVERGENT B3, `(.L_x_29) ;  /* 0x000001d000037945 */ /* 0x000fe80003800200 */
[----:B------:R-:W-:Y:S04]  /*0d50*/  BSSY.RELIABLE B2, `(.L_x_30) ;  /* 0x0000018000027945 */ /* 0x000fe80003800100 */
[----:B------:R-:W-:Y:S05]  /*0d60*/  @P3 BRA `(.L_x_31) ;  /* 0x00000000001c3947 */ /* 0x000fea0003800000 */
[----:B--23--:R-:W2:Y:S02]  /*0d70*/  LDS R4, [UR8+0x34] ;  /* 0x00003408ff047984 */ /* 0x00cea40008000800 */
[----:B--2---:R-:W-:-:S05]  /*0d80*/  LOP3.LUT R4, R4, 0x7, RZ, 0xb8, !PT ;  /* 0x0000000704047812 */ /* 0x004fca00078eb8ff */
[----:B------:R2:W-:Y:S01]  /*0d90*/  STS [UR8+0x34], R4 ;  /* 0x00003404ff007988 */ /* 0x0005e20008000808 */
[----:B------:R-:W-:Y:S05]  /*0da0*/  @P3 BRA `(.L_x_32) ;  /* 0x00000000001c3947 */ /* 0x000fea0003800000 */
[----:B--2---:R-:W2:Y:S02]  /*0db0*/  LDS R4, [UR8+0x34] ;  /* 0x00003408ff047984 */ /* 0x004ea40008000800 */
[----:B--2---:R-:W-:-:S05]  /*0dc0*/  LOP3.LUT R4, R4, 0x38, RZ, 0xb8, !PT ;  /* 0x0000003804047812 */ /* 0x004fca00078eb8ff */
[----:B------:R4:W-:Y:S02]  /*0dd0*/  STS [UR8+0x34], R4 ;  /* 0x00003404ff007988 */ /* 0x0009e40008000808 */
.L_x_31:
[----:B------:R-:W-:Y:S05]  /*0de0*/  @P3 BRA `(.L_x_33) ;  /* 0x00000000001c3947 */ /* 0x000fea0003800000 */
[----:B--234-:R-:W2:Y:S02]  /*0df0*/  LDS R4, [UR8+0x8] ;  /* 0x00000808ff047984 */ /* 0x01cea40008000800 */
[----:B--2---:R-:W-:-:S05]  /*0e00*/  LOP3.LUT R4, R4, 0x780, RZ, 0xb8, !PT ;  /* 0x0000078004047812 */ /* 0x004fca00078eb8ff */
[----:B------:R3:W-:Y:S02]  /*0e10*/  STS [UR8+0x8], R4 ;  /* 0x00000804ff007988 */ /* 0x0007e40008000808 */
.L_x_32:
[----:B------:R-:W-:Y:S05]  /*0e20*/  @P3 BRA `(.L_x_34) ;  /* 0x0000000000283947 */ /* 0x000fea0003800000 */
[----:B--23--:R-:W2:Y:S02]  /*0e30*/  LDS R4, [UR8+0x8] ;  /* 0x00000808ff047984 */ /* 0x00cea40008000800 */
[----:B--2---:R-:W-:-:S05]  /*0e40*/  LOP3.LUT R4, R4, 0x1800, RZ, 0xb8, !PT ;  /* 0x0000180004047812 */ /* 0x004fca00078eb8ff */
[----:B------:R2:W-:Y:S02]  /*0e50*/  STS [UR8+0x8], R4 ;  /* 0x00000804ff007988 */ /* 0x0005e40008000808 */
.L_x_33:
[----:B------:R-:W-:Y:S05]  /*0e60*/  @P3 BREAK.RELIABLE B2 ;  /* 0x0000000000023942 */ /* 0x000fea0003800100 */
[----:B------:R-:W-:Y:S05]  /*0e70*/  @P3 BRA `(.L_x_35) ;  /* 0x0000000000243947 */ /* 0x000fea0003800000 */
[----:B--234-:R-:W2:Y:S01]  /*0e80*/  LDS R4, [UR8+0x8] ;  /* 0x00000808ff047984 */ /* 0x01cea20008000800 */
[----:B-----5:R-:W-:-:S05]  /*0e90*/  IMAD.MOV.U32 R5, RZ, RZ, 0x6000 ;  /* 0x00006000ff057424 */ /* 0x020fca00078e00ff */
[----:B--2---:R-:W-:-:S04]  /*0ea0*/  LOP3.LUT R4, R4, 0x4000, R5, 0xd8, !PT ;  /* 0x0000400004047812 */ /* 0x004fc800078ed805 */
[----:B------:R-:W-:-:S05]  /*0eb0*/  LOP3.LUT R4, R4, 0x400000, RZ, 0xb8, !PT ;  /* 0x0040000004047812 */ /* 0x000fca00078eb8ff */
[----:B------:R4:W-:Y:S02]  /*0ec0*/  STS [UR8+0x8], R4 ;  /* 0x00000804ff007988 */ /* 0x0009e40008000808 */
.L_x_34:
[----:B------:R-:W-:Y:S05]  /*0ed0*/  BSYNC.RELIABLE B2 ;  /* 0x0000000000027941 */ /* 0x000fea0003800100 */
.L_x_30:
[----:B--234-:R-:W2:Y:S02]  /*0ee0*/  @!P3 LDS R4, [UR8+0x8] ;  /* 0x00000808ff04b984 */ /* 0x01cea40008000800 */
[----:B--2---:R-:W-:-:S05]  /*0ef0*/  @!P3 LOP3.LUT R4, R4, 0x8000, RZ, 0xb8, !PT ;  /* 0x000080000404b812 */ /* 0x004fca00078eb8ff */
[----:B------:R2:W-:Y:S02]  /*0f00*/  @!P3 STS [UR8+0x8], R4 ;  /* 0x00000804ff00b988 */ /* 0x0005e40008000808 */
.L_x_35:
[----:B------:R-:W-:Y:S05]  /*0f10*/  BSYNC.RECONVERGENT B3 ;  /* 0x0000000000037941 */ /* 0x000fea0003800200 */
.L_x_29:
[----:B------:R-:W-:Y:S05]  /*0f20*/  WARPSYNC.ALL ;  /* 0x0000000000007948 */ /* 0x000fea0003800000 */
[----:B------:R-:W-:Y:S01]  /*0f30*/  NOP ;  /* 0x0000000000007918 */ /* 0x000fe20000000000 */
[----:B------:R-:W-:-:S04]  /*0f40*/  UIADD3 UR5, UPT, UPT, UR4, 0x80, URZ ;  /* 0x0000008004057890 */ /* 0x000fc8000fffe0ff */
[----:B------:R-:W-:-:S04]  /*0f50*/  UIADD3 UR26, UP0, UPT, UR5, UR20, URZ ;  /* 0x00000014051a7290 */ /* 0x000fc8000ff1e0ff */
[----:B------:R-:W-:Y:S01]  /*0f60*/  ULEA.HI.X.SX32 UR27, UR5, UR21, 0x1, UP0 ;  /* 0x00000015051b7291 */ /* 0x000fe200080f0eff */
[----:B------:R-:W-:Y:S11]  /*0f70*/  @P0 BRA `(.L_x_36) ;  /* 0x0000000000300947 */ /* 0x000ff60003800000 */
[----:B--234-:R-:W2:Y:S01]  /*0f80*/  S2R R4, SR_LANEID ;  /* 0x0000000000047919 */ /* 0x01cea20000000000 */
[----:B------:R-:W-:Y:S05]  /*0f90*/  WARPSYNC.ALL ;  /* 0x0000000000007948 */ /* 0x000fea0003800000 */
[----:B------:R-:W-:Y:S01]  /*0fa0*/  NOP ;  /* 0x0000000000007918 */ /* 0x000fe20000000000 */
[----:B--2---:R-:W-:-:S05]  /*0fb0*/  IMAD.SHL.U32 R9, R4, 0x4, RZ ;  /* 0x0000000404097824 */ /* 0x004fca00078e00ff */
[----:B------:R-:W2:Y:S01]  /*0fc0*/  LDS R7, [R9+UR8] ;  /* 0x0000000809077984 */ /* 0x000ea20008000800 */
[----:B------:R-:W-:-:S05]  /*0fd0*/  IADD3 R4, P1, PT, R9, UR26, RZ ;  /* 0x0000001a09047c10 */ /* 0x000fca000ff3e0ff */
[----:B-----5:R-:W-:-:S05]  /*0fe0*/  IMAD.X R5, RZ, RZ, UR27, P1 ;  /* 0x0000001bff057e24 */ /* 0x020fca00088e06ff */
[----:B--2---:R2:W3:Y:S01]  /*0ff0*/  ATOMG.E.EXCH.STRONG.GPU PT, RZ, [R4], R7 ;  /* 0x0000000704ff73a8 */ /* 0x0044e200041ee100 */
[----:B------:R-:W-:-:S04]  /*1000*/  DEPBAR {5,4,3,2,1,0} ;  /* 0x0000003f0000791a */ /* 0x000fc80000000000 */
[----:B------:R-:W4:Y:S02]  /*1010*/  CCTL.E.C.LDCU.IV.DEEP [UR26] ;  /* 0x000000001a007540 */ /* 0x000f240009c08000 */
[----:B----4-:R2:W-:Y:S01]  /*1020*/  UTMACCTL.IV [UR26] ;  /* 0x000000001a0079b9 */ /* 0x0105e20008000000 */
[----:B------:R-:W-:Y:S01]  /*1030*/  NOP ;  /* 0x0000000000007918 */ /* 0x000fe20000000000 */
.L_x_36:
[----:B------:R-:W-:Y:S05]  /*1040*/  @P0 BRA `(.L_x_37) ;  /* 0x00000000000c0947 */ /* 0x000fea0003800000 */
[----:B------:R0:W-:Y:S01]  /*1050*/  UTMACMDFLUSH ;  /* 0x00000000000079b7 */ /* 0x0001e20000000000 */
[----:B------:R-:W-:Y:S05]  /*1060*/  @P0 BRA `(.L_x_37) ;  /* 0x0000000000040947 */ /* 0x000fea0003800000 */
[----:B------:R-:W-:-:S04]  /*1070*/  DEPBAR.LE SB0, 0x0 ;  /* 0x000080000000791a */ /* 0x000fc80000000000 */
.L_x_37:
        /* <DEDUP_REMOVED lines=8> */
[----:B---3--:R-:W3:Y:S01]  /*1100*/  LDS R3, [UR8+0x8] ;  /* 0x00000808ff037984 */ /* 0x008ee20008000800 */
[----:B------:R-:W2:Y:S02]  /*1110*/  LDC.64 R10, c[0x0][0x390] ;  /* 0x0000e400ff0a7b82 */ /* 0x000ea40000000a00 */
[----:B--2-4-:R-:W-:Y:S01]  /*1120*/  IMAD.MOV.U32 R4, RZ, RZ, 0x70 ;  /* 0x00000070ff047424 */ /* 0x014fe200078e00ff */
[----:B------:R2:W-:Y:S04]  /*1130*/  STS.64 [UR8], R10 ;  /* 0x0000000aff007988 */ /* 0x0005e80008000a08 */
[----:B---3--:R-:W-:-:S05]  /*1140*/  LOP3.LUT R3, R3, 0x10, R4, 0xd8, !PT ;  /* 0x0000001003037812 */ /* 0x008fca00078ed804 */
[----:B------:R2:W-:Y:S02]  /*1150*/  STS [UR8+0x8], R3 ;  /* 0x00000803ff007988 */ /* 0x0005e40008000808 */
.L_x_39:
[----:B--2---:R-:W-:Y:S05]  /*1160*/  BSYNC.RECONVERGENT B3 ;  /* 0x0000000000037941 */ /* 0x004fea0003800200 */
.L_x_38:
[----:B------:R-:W-:Y:S04]  /*1170*/  BSSY.RECONVERGENT B4, `(.L_x_40) ;  /* 0x0000033000047945 */ /* 0x000fe80003800200 */
[----:B------:R-:W-:Y:S04]  /*1180*/  BSSY.RELIABLE B3, `(.L_x_41) ;  /* 0x000002e000037945 */ /* 0x000fe80003800100 */
[----:B------:R-:W-:Y:S05]  /*1190*/  @P3 BRA `(.L_x_42) ;  /* 0x0000000000243947 */ /* 0x000fea0003800000 */
[----:B---3--:R-:W2:Y:S01]  /*11a0*/  LDS R3, [UR8+0x34] ;  /* 0x00003408ff037984 */ /* 0x008ea20008000800 */
[----:B----4-:R-:W-:-:S05]  /*11b0*/  IMAD.MOV.U32 R4, RZ, RZ, 0x3f000000 ;  /* 0x3f000000ff047424 */ /* 0x010fca00078e00ff */
[----:B--2---:R-:W-:-:S05]  /*11c0*/  LOP3.LUT R3, R3, 0xff000000, R4, 0xb8, !PT ;  /* 0xff00000003037812 */ /* 0x004fca00078eb804 */
[----:B------:R2:W-:Y:S01]  /*11d0*/  STS [UR8+0x34], R3 ;  /* 0x00003403ff007988 */ /* 0x0005e20008000808 */
[----:B------:R-:W-:Y:S05]  /*11e0*/  @P3 BRA `(.L_x_43) ;  /* 0x0000000000183947 */ /* 0x000fea0003800000 */
[----:B--2---:R-:W2:Y:S01]  /*11f0*/  LDS R3, [UR8+0x38] ;  /* 0x00003808ff037984 */ /* 0x004ea20008000800 */
[----:B------:R-:W-:-:S05]  /*1200*/  IMAD.MOV.U32 R4, RZ, RZ, 0x3f ;  /* 0x0000003fff047424 */ /* 0x000fca00078e00ff */
[----:B--2---:R-:W-:-:S05]  /*1210*/  LOP3.LUT R3, R3, 0xff, R4, 0xb8, !PT ;  /* 0x000000ff03037812 */ /* 0x004fca00078eb804 */
[----:B------:R2:W-:Y:S02]  /*1220*/  STS [UR8+0x38], R3 ;  /* 0x00003803ff007988 */ /* 0x0005e40008000808 */
.L_x_42:
[----:B------:R-:W-:Y:S05]  /*1230*/  @P3 BRA `(.L_x_44) ;  /* 0x00000000000c3947 */ /* 0x000fea0003800000 */
[----:B------:R2:W-:Y:S02]  /*1240*/  STS [UR8+0x20], R6 ;  /* 0x00002006ff007988 */ /* 0x0005e40008000808 */
.L_x_43:
[----:B------:R-:W-:Y:S05]  /*1250*/  @P3 BRA `(.L_x_45) ;  /* 0x0000000000243947 */ /* 0x000fea0003800000 */
[----:B------:R2:W-:Y:S02]  /*1260*/  STS [UR8+0x24], R2 ;  /* 0x00002402ff007988 */ /* 0x0005e40008000808 */
.L_x_44:
[----:B------:R-:W-:Y:S05]  /*1270*/  @P3 BRA `(.L_x_46) ;  /* 0x00000000002c3947 */ /* 0x000fea0003800000 */
[----:B--2---:R-:W2:Y:S01]  /*1280*/  LDS R2, [UR8+0x1c] ;  /* 0x00001c08ff027984 */ /* 0x004ea20008000800 */
[----:B------:R-:W3:Y:S02]  /*1290*/  LDC.64 R6, c[0x0][0x3b8] ;  /* 0x0000ee00ff067b82 */ /* 0x000ee40000000a00 */
[--C-:B---3-5:R-:W-:Y:S02]  /*12a0*/  SHF.R.U32.HI R5, RZ, 0x4, R7.reuse ;  /* 0x00000004ff057819 */ /* 0x128fe40000011607 */
[----:B------:R-:W-:-:S05]  /*12b0*/  SHF.R.U64 R3, R6, 0x4, R7 ;  /* 0x0000000406037819 */ /* 0x000fca0000001207 */
[----:B------:R3:W-:Y:S01]  /*12c0*/  STS [UR8+0xc], R3 ;  /* 0x00000c03ff007988 */ /* 0x0007e20008000808 */
[----:B--2---:R-:W-:-:S05]  /*12d0*/  LOP3.LUT R2, R2, 0xf, R5, 0xb8, !PT ;  /* 0x0000000f02027812 */ /* 0x004fca00078eb805 */
[----:B------:R3:W-:Y:S02]  /*12e0*/  STS [UR8+0x1c], R2 ;  /* 0x00001c02ff007988 */ /* 0x0007e40008000808 */
.L_x_45:
[----:B------:R-:W-:Y:S05]  /*12f0*/  @P3 BRA `(.L_x_47) ;  /* 0x00000000001c3947 */ /* 0x000fea0003800000 */
[----:B---3--:R-:W3:Y:S02]  /*1300*/  LDS R2, [UR8+0x34] ;  /* 0x00003408ff027984 */ /* 0x008ee40008000800 */
[----:B---3--:R-:W-:-:S05]  /*1310*/  LOP3.LUT R2, R2, 0x7, RZ, 0xb8, !PT ;  /* 0x0000000702027812 */ /* 0x008fca00078eb8ff */
[----:B------:R3:W-:Y:S02]  /*1320*/  STS [UR8+0x34], R2 ;  /* 0x00003402ff007988 */ /* 0x0007e40008000808 */
.L_x_46:
[----:B------:R-:W-:Y:S05]  /*1330*/  @P3 BRA `(.L_x_48) ;  /* 0x00000000001c3947 */ /* 0x000fea0003800000 */
[----:B--23--:R-:W2:Y:S02]  /*1340*/  LDS R2, [UR8+0x34] ;  /* 0x00003408ff027984 */ /* 0x00cea40008000800 */
[----:B--2---:R-:W-:-:S05]  /*1350*/  LOP3.LUT R2, R2, 0x38, RZ, 0xb8, !PT ;  /* 0x0000003802027812 */ /* 0x004fca00078eb8ff */
[----:B------:R2:W-:Y:S02]  /*1360*/  STS [UR8+0x34], R2 ;  /* 0x00003402ff007988 */ /* 0x0005e40008000808 */
.L_x_47:
[----:B------:R-:W-:Y:S05]  /*1370*/  @P3 BRA `(.L_x_49) ;  /* 0x00000000001c3947 */ /* 0x000fea0003800000 */
[----:B--23--:R-:W2:Y:S02]  /*1380*/  LDS R2, [UR8+0x8] ;  /* 0x00000808ff027984 */ /* 0x00cea40008000800 */
[----:B--2---:R-:W-:-:S05]  /*1390*/  LOP3.LUT R2, R2, 0x780, RZ, 0xb8, !PT ;  /* 0x0000078002027812 */ /* 0x004fca00078eb8ff */
[----:B------:R2:W-:Y:S02]  /*13a0*/  STS [UR8+0x8], R2 ;  /* 0x00000802ff007988 */ /* 0x0005e40008000808 */
.L_x_48:
[----:B------:R-:W-:Y:S05]  /*13b0*/  @P3 BRA `(.L_x_50) ;  /* 0x0000000000283947 */ /* 0x000fea0003800000 */
[----:B--23--:R-:W2:Y:S02]  /*13c0*/  LDS R2, [UR8+0x8] ;  /* 0x00000808ff027984 */ /* 0x00cea40008000800 */
[----:B--2---:R-:W-:-:S05]  /*13d0*/  LOP3.LUT R2, R2, 0x1800, RZ, 0xb8, !PT ;  /* 0x0000180002027812 */ /* 0x004fca00078eb8ff */
[----:B------:R2:W-:Y:S02]  /*13e0*/  STS [UR8+0x8], R2 ;  /* 0x00000802ff007988 */ /* 0x0005e40008000808 */
.L_x_49:
[----:B------:R-:W-:Y:S05]  /*13f0*/  @P3 BREAK.RELIABLE B3 ;  /* 0x0000000000033942 */ /* 0x000fea0003800100 */
[----:B------:R-:W-:Y:S05]  /*1400*/  @P3 BRA `(.L_x_51) ;  /* 0x0000000000243947 */ /* 0x000fea0003800000 */
[----:B--23--:R-:W2:Y:S01]  /*1410*/  LDS R2, [UR8+0x8] ;  /* 0x00000808ff027984 */ /* 0x00cea20008000800 */
[----:B------:R-:W-:-:S05]  /*1420*/  IMAD.MOV.U32 R3, RZ, RZ, 0x6000 ;  /* 0x00006000ff037424 */ /* 0x000fca00078e00ff */
[----:B--2---:R-:W-:-:S04]  /*1430*/  LOP3.LUT R2, R2, 0x4000, R3, 0xd8, !PT ;  /* 0x0000400002027812 */ /* 0x004fc800078ed803 */
[----:B------:R-:W-:-:S05]  /*1440*/  LOP3.LUT R2, R2, 0x400000, RZ, 0xb8, !PT ;  /* 0x0040000002027812 */ /* 0x000fca00078eb8ff */
[----:B------:R2:W-:Y:S02]  /*1450*/  STS [UR8+0x8], R2 ;  /* 0x00000802ff007988 */ /* 0x0005e40008000808 */
.L_x_50:
[----:B------:R-:W-:Y:S05]  /*1460*/  BSYNC.RELIABLE B3 ;  /* 0x0000000000037941 */ /* 0x000fea0003800100 */
.L_x_41:
[----:B--23--:R-:W2:Y:S02]  /*1470*/  @!P3 LDS R2, [UR8+0x8] ;  /* 0x00000808ff02b984 */ /* 0x00cea40008000800 */
[----:B--2---:R-:W-:-:S05]  /*1480*/  @!P3 LOP3.LUT R2, R2, 0x8000, RZ, 0xb8, !PT ;  /* 0x000080000202b812 */ /* 0x004fca00078eb8ff */
[----:B------:R2:W-:Y:S02]  /*1490*/  @!P3 STS [UR8+0x8], R2 ;  /* 0x00000802ff00b988 */ /* 0x0005e40008000808 */
.L_x_51:
[----:B------:R-:W-:Y:S05]  /*14a0*/  BSYNC.RECONVERGENT B4 ;  /* 0x0000000000047941 */ /* 0x000fea0003800200 */
.L_x_40:
[----:B------:R-:W-:Y:S05]  /*14b0*/  WARPSYNC.ALL ;  /* 0x0000000000007948 */ /* 0x000fea0003800000 */
[----:B------:R-:W-:Y:S01]  /*14c0*/  NOP ;  /* 0x0000000000007918 */ /* 0x000fe20000000000 */
[----:B------:R-:W-:-:S04]  /*14d0*/  UIADD3 UR4, UPT, UPT, UR4, 0x100, URZ ;  /* 0x0000010004047890 */ /* 0x000fc8000fffe0ff */
[----:B------:R-:W-:-:S04]  /*14e0*/  UIADD3 UR20, UP0, UPT, UR4, UR20, URZ ;  /* 0x0000001404147290 */ /* 0x000fc8000ff1e0ff */
[----:B------:R-:W-:Y:S01]  /*14f0*/  ULEA.HI.X.SX32 UR21, UR4, UR21, 0x1, UP0 ;  /* 0x0000001504157291 */ /* 0x000fe200080f0eff */
[----:B------:R-:W-:Y:S11]  /*1500*/  @P0 BRA `(.L_x_52) ;  /* 0x0000000000300947 */ /* 0x000ff60003800000 */
[----:B--23--:R-:W2:Y:S01]  /*1510*/  S2R R2, SR_LANEID ;  /* 0x0000000000027919 */ /* 0x00cea20000000000 */
[----:B------:R-:W-:Y:S05]  /*1520*/  WARPSYNC.ALL ;  /* 0x0000000000007948 */ /* 0x000fea0003800000 */
[----:B------:R-:W-:Y:S01]  /*1530*/  NOP ;  /* 0x0000000000007918 */ /* 0x000fe20000000000 */
[----:B--2-4-:R-:W-:-:S05]  /*1540*/  IMAD.SHL.U32 R4, R2, 0x4, RZ ;  /* 0x0000000402047824 */ /* 0x014fca00078e00ff */
[----:B-----5:R-:W2:Y:S01]  /*1550*/  LDS R5, [R4+UR8] ;  /* 0x0000000804057984 */ /* 0x020ea20008000800 */
[----:B------:R-:W-:-:S05]  /*1560*/  IADD3 R2, P1, PT, R4, UR20, RZ ;  /* 0x0000001404027c10 */ /* 0x000fca000ff3e0ff */
[----:B------:R-:W-:-:S05]  /*1570*/  IMAD.X R3, RZ, RZ, UR21, P1 ;  /* 0x00000015ff037e24 */ /* 0x000fca00088e06ff */
[----:B--2---:R2:W3:Y:S01]  /*1580*/  ATOMG.E.EXCH.STRONG.GPU PT, RZ, [R2], R5 ;  /* 0x0000000502ff73a8 */ /* 0x0044e200041ee100 */
[----:B------:R-:W-:-:S04]  /*1590*/  DEPBAR {5,4,3,2,1,0} ;  /* 0x0000003f0000791a */ /* 0x000fc80000000000 */
[----:B------:R-:W4:Y:S02]  /*15a0*/  CCTL.E.C.LDCU.IV.DEEP [UR20] ;  /* 0x0000000014007540 */ /* 0x000f240009c08000 */
[----:B----4-:R2:W-:Y:S01]  /*15b0*/  UTMACCTL.IV [UR20] ;  /* 0x00000000140079b9 */ /* 0x0105e20008000000 */
[----:B------:R-:W-:Y:S01]  /*15c0*/  NOP ;  /* 0x0000000000007918 */ /* 0x000fe20000000000 */
.L_x_52:
[----:B------:R-:W-:Y:S05]  /*15d0*/  @P0 BRA `(.L_x_53) ;  /* 0x00000000000c0947 */ /* 0x000fea0003800000 */
[----:B------:R0:W-:Y:S01]  /*15e0*/  UTMACMDFLUSH ;  /* 0x00000000000079b7 */ /* 0x0001e20000000000 */
[----:B------:R-:W-:Y:S05]  /*15f0*/  @P0 BRA `(.L_x_53) ;  /* 0x0000000000040947 */ /* 0x000fea0003800000 */
[----:B------:R-:W-:-:S04]  /*1600*/  DEPBAR.LE SB0, 0x0 ;  /* 0x000080000000791a */ /* 0x000fc80000000000 */
.L_x_53:
[----:B------:R-:W-:Y:S05]  /*1610*/  WARPSYNC.ALL ;  /* 0x0000000000007948 */ /* 0x000fea0003800000 */
[----:B------:R-:W-:Y:S01]  /*1620*/  NOP ;  /* 0x0000000000007918 */ /* 0x000fe20000000000 */
[----:B---3--:R-:W-:Y:S01]  /*1630*/  BAR.SYNC.DEFER_BLOCKING 0x0 ;  /* 0x0000000000007b1d */ /* 0x008fe20000010000 */
[----:B--2---:R-:W-:Y:S01]  /*1640*/  SHF.R.U32.HI R2, RZ, 0x5, R0 ;  /* 0x00000005ff027819 */ /* 0x004fe20000011600 */
[----:B------:R-:W-:-:S03]  /*1650*/  UIADD3 UR12, UPT, UPT, UR8, 0x8020, URZ ;  /* 0x00008020080c7890 */ /* 0x000fc6000fffe0ff */
[----:B------:R-:W-:Y:S01]  /*1660*/  R2UR UR22, R2 ;  /* 0x00000000021672ca */ /* 0x000fe200000e0000 */
[----:B------:R-:W-:Y:S01]  /*1670*/  VOTEU.ALL UP0, P3 ;  /* 0x0000000000ff7886 */ /* 0x000fe20001800000 */
[----:B------:R-:W-:Y:S01]  /*1680*/  UMOV UR4, 0x1 ;  /* 0x0000000100047882 */ /* 0x000fe20000000000 */
[----:B------:R-:W-:Y:S01]  /*1690*/  VOTEU.ALL UP1, P3 ;  /* 0x0000000000ff7886 */ /* 0x000fe20001820000 */
[----:B------:R-:W-:Y:S02]  /*16a0*/  BSSY.RECONVERGENT B4, `(.L_x_54) ;  /* 0x0000018000047945 */ /* 0x000fe40003800200 */
[----:B------:R-:W-:-:S04]  /*16b0*/  @!UP0 UIADD3 UR10, UPT, UPT, -UR4, 0x100000, URZ ;  /* 0x00100000040a8890 */ /* 0x000fc8000fffe1ff */
[----:B------:R-:W-:Y:S02]  /*16c0*/  @!UP0 USHF.L.U32 UR11, UR10, 0xb, URZ ;  /* 0x0000000b0a0b8899 */ /* 0x000fe400080006ff */
[----:B------:R-:W-:Y:S02]  /*16d0*/  @!UP0 USHF.L.U32 UR10, UR10, 0x1, URZ ;  /* 0x000000010a0a8899 */ /* 0x000fe400080006ff */
[----:B------:R-:W-:-:S04]  /*16e0*/  @!UP0 UIADD3 UR4, UPT, UPT, -UR4, 0x100000, URZ ;  /* 0x0010000004048890 */ /* 0x000fc8000fffe1ff */
[----:B------:R-:W-:Y:S02]  /*16f0*/  @!UP0 USHF.L.U32 UR5, UR4, 0xb, URZ ;  /* 0x0000000b04058899 */ /* 0x000fe400080006ff */
[----:B------:R-:W-:Y:S01]  /*1700*/  @!UP0 USHF.L.U32 UR4, UR4, 0x1, URZ ;  /* 0x0000000104048899 */ /* 0x000fe200080006ff */
[----:B------:R-:W-:Y:S01]  /*1710*/  VOTEU.ALL UP0, P3 ;  /* 0x0000000000ff7886 */ /* 0x000fe20001800000 */
[----:B------:R-:W2:Y:S04]  /*1720*/  FENCE.VIEW.ASYNC.S ;  /* 0x00000000000073c6 */ /* 0x000ea80000000000 */
[----:B--2---:R2:W3:Y:S06]  /*1730*/  @!UP0 SYNCS.EXCH.64 URZ, [UR8+0x8000], UR10 ;  /* 0x0080000a08ff85b2 */ /* 0x0044ec0008000100 */
[----:B------:R2:W3:Y:S02]  /*1740*/  @!UP1 SYNCS.EXCH.64 URZ, [UR8+0x8020], UR4 ;  /* 0x0080200408ff95b2 */ /* 0x0004e40008000100 */
[----:B---3--:R-:W-:Y:S06]  /*1750*/  BAR.SYNC.DEFER_BLOCKING 0x0 ;  /* 0x0000000000007b1d */ /* 0x008fec0000010000 */
[----:B------:R-:W-:Y:S05]  /*1760*/  @P3 BRA `(.L_x_55) ;  /* 0x00000000002c3947 */ /* 0x000fea0003800000 */
[----:B--2---:R-:W-:Y:S02]  /*1770*/  UMOV UR4, 0x1 ;  /* 0x0000000100047882 */ /* 0x004fe40000000000 */
[----:B------:R-:W-:-:S04]  /*1780*/  UIADD3 UR10, UPT, UPT, -UR4, 0x100000, URZ ;  /* 0x00100000040a7890 */ /* 0x000fc8000fffe1ff */
[----:B------:R-:W-:Y:S02]  /*1790*/  USHF.L.U32 UR11, UR10, 0xb, URZ ;  /* 0x0000000b0a0b7899 */ /* 0x000fe400080006ff */
[----:B------:R-:W-:Y:S02]  /*17a0*/  USHF.L.U32 UR10, UR10, 0x1, URZ ;  /* 0x000000010a0a7899 */ /* 0x000fe400080006ff */
[----:B------:R-:W-:-:S04]  /*17b0*/  UIADD3 UR4, UPT, UPT, -UR4, 0x100000, URZ ;  /* 0x0010000004047890 */ /* 0x000fc8000fffe1ff */
[----:B------:R-:W-:Y:S02]  /*17c0*/  USHF.L.U32 UR5, UR4, 0xb, URZ ;  /* 0x0000000b04057899 */ /* 0x000fe400080006ff */
[----:B------:R-:W-:Y:S01]  /*17d0*/  USHF.L.U32 UR4, UR4, 0x1, URZ ;  /* 0x0000000104047899 */ /* 0x000fe200080006ff */
[----:B------:R-:W2:Y:S03]  /*17e0*/  FENCE.VIEW.ASYNC.S ;  /* 0x00000000000073c6 */ /* 0x000ea60000000000 */
[----:B--2---:R3:W2:Y:S08]  /*17f0*/  SYNCS.EXCH.64 URZ, [UR8+0x8008], UR10 ;  /* 0x0080080a08ff75b2 */ /* 0x0046b00008000100 */
[----:B------:R3:W4:Y:S02]  /*1800*/  SYNCS.EXCH.64 URZ, [UR8+0x8028], UR4 ;  /* 0x0080280408ff75b2 */ /* 0x0007240008000100 */
[----:B---3--:R-:W-:Y:S01]  /*1810*/  NOP ;  /* 0x0000000000007918 */ /* 0x008fe20000000000 */
.L_x_55:
[----:B--2---:R-:W-:Y:S05]  /*1820*/  BSYNC.RECONVERGENT B4 ;  /* 0x0000000000047941 */ /* 0x004fea0003800200 */
.L_x_54:
[----:B----4-:R-:W-:Y:S06]  /*1830*/  BAR.SYNC.DEFER_BLOCKING 0x0 ;  /* 0x0000000000007b1d */ /* 0x010fec0000010000 */
[----:B------:R-:W-:Y:S04]  /*1840*/  BSSY.RECONVERGENT B4, `(.L_x_56) ;  /* 0x000000d000047945 */ /* 0x000fe80003800200 */
[----:B------:R-:W-:Y:S05]  /*1850*/  @P3 BRA `(.L_x_57) ;  /* 0x00000000002c3947 */ /* 0x000fea0003800000 */
[----:B------:R-:W-:Y:S02]  /*1860*/  UMOV UR4, 0x1 ;  /* 0x0000000100047882 */ /* 0x000fe40000000000 */
[----:B------:R-:W-:-:S04]  /*1870*/  UIADD3 UR10, UPT, UPT, -UR4, 0x100000, URZ ;  /* 0x00100000040a7890 */ /* 0x000fc8000fffe1ff */
[----:B------:R-:W-:Y:S02]  /*1880*/  USHF.L.U32 UR11, UR10, 0xb, URZ ;  /* 0x0000000b0a0b7899 */ /* 0x000fe400080006ff */
[----:B------:R-:W-:Y:S02]  /*1890*/  USHF.L.U32 UR10, UR10, 0x1, URZ ;  /* 0x000000010a0a7899 */ /* 0x000fe400080006ff */
[----:B------:R-:W-:-:S04]  /*18a0*/  UIADD3 UR4, UPT, UPT, -UR4, 0x100000, URZ ;  /* 0x0010000004047890 */ /* 0x000fc8000fffe1ff */
[----:B------:R-:W-:Y:S02]  /*18b0*/  USHF.L.U32 UR5, UR4, 0xb, URZ ;  /* 0x0000000b04057899 */ /* 0x000fe400080006ff */
[----:B------:R-:W-:Y:S01]  /*18c0*/  USHF.L.U32 UR4, UR4, 0x1, URZ ;  /* 0x0000000104047899 */ /* 0x000fe200080006ff */
[----:B------:R-:W2:Y:S03]  /*18d0*/  FENCE.VIEW.ASYNC.S ;  /* 0x00000000000073c6 */ /* 0x000ea60000000000 */
[----:B--2---:R2:W3:Y:S08]  /*18e0*/  SYNCS.EXCH.64 URZ, [UR8+0x8010], UR10 ;  /* 0x0080100a08ff75b2 */ /* 0x0044f00008000100 */
[----:B------:R2:W4:Y:S01]  /*18f0*/  SYNCS.EXCH.64 URZ, [UR8+0x8030], UR4 ;  /* 0x0080300408ff75b2 */ /* 0x0005220008000100 */
[----:B------:R-:W-:Y:S01]  /*1900*/  NOP ;  /* 0x0000000000007918 */ /* 0x000fe20000000000 */
.L_x_57:
[----:B--2---:R-:W-:Y:S05]  /*1910*/  BSYNC.RECONVERGENT B4 ;  /* 0x0000000000047941 */ /* 0x004fea0003800200 */
.L_x_56:
[----:B---34-:R-:W-:Y:S01]  /*1920*/  BAR.SYNC.DEFER_BLOCKING 0x0 ;  /* 0x0000000000007b1d */ /* 0x018fe20000010000 */
[----:B------:R-:W-:Y:S01]  /*1930*/  USHF.L.U32 UR15, UR7, 0x6, URZ ;  /* 0x00000006070f7899 */ /* 0x000fe200080006ff */
[----:B------:R-:W-:Y:S01]  /*1940*/  ISETP.GE.AND P0, PT, R8, 0x1, PT ;  /* 0x000000010800780c */ /* 0x000fe20003f06270 */
[----:B------:R-:W-:-:S03]  /*1950*/  USHF.L.U32 UR19, UR9, 0x6, URZ ;  /* 0x0000000609137899 */ /* 0x000fc600080006ff */
        /* <DEDUP_REMOVED lines=13> */
.L_x_59:
[----:B--2---:R-:W-:Y:S05]  /*1a30*/  BSYNC.RECONVERGENT B4 ;  /* 0x0000000000047941 */ /* 0x004fea0003800200 */
.L_x_58:
[----:B------:R-:W-:Y:S05]  /*1a40*/  @!P0 BRA `(.L_x_60) ;  /* 0x0000000800108947 */ /* 0x000fea0003800000 */
[----:B---34-:R-:W-:Y:S01]  /*1a50*/  BAR.SYNC.DEFER_BLOCKING 0x0 ;  /* 0x0000000000007b1d */ /* 0x018fe20000010000 */
[----:B------:R-:W-:Y:S01]  /*1a60*/  @!P3 IMAD.MOV.U32 R2, RZ, RZ, 0x2000 ;  /* 0x00002000ff02b424 */ /* 0x000fe200078e00ff */
[----:B------:R-:W-:Y:S02]  /*1a70*/  ELECT P1, URZ, PT ;  /* 0x0000000000ff782f */ /* 0x000fe40003820000 */
[----:B------:R-:W-:Y:S02]  /*1a80*/  ELECT P0, URZ, PT ;  /* 0x0000000000ff782f */ /* 0x000fe40003800000 */
[C---:B------:R-:W-:Y:S01]  /*1a90*/  ISETP.LT.U32.AND P1, PT, R36.reuse, 0x20, P1 ;  /* 0x000000202400780c */ /* 0x040fe20000f21070 */
[----:B------:R-:W-:Y:S01]  /*1aa0*/  UMOV UR11, UR15 ;  /* 0x0000000f000b7c82 */ /* 0x000fe20008000000 */
[----:B------:R-:W-:Y:S01]  /*1ab0*/  ISETP.LT.U32.AND P0, PT, R36, 0x20, P0 ;  /* 0x000000202400780c */ /* 0x000fe20000701070 */
[----:B------:R-:W-:-:S10]  /*1ac0*/  UIADD3 UR16, UPT, UPT, UR8, 0x4000, URZ ;  /* 0x0000400008107890 */ /* 0x000fd4000fffe0ff */
[----:B------:R-:W-:Y:S01]  /*1ad0*/  VOTEU.ANY UP0, P1 ;  /* 0x0000000000ff7886 */ /* 0x000fe20000800100 */
[----:B------:R-:W-:Y:S01]  /*1ae0*/  VOTEU.ANY UP2, P1 ;  /* 0x0000000000ff7886 */ /* 0x000fe20000840100 */
[----:B------:R-:W-:Y:S01]  /*1af0*/  VOTEU.ANY UP1, P0 ;  /* 0x0000000000ff7886 */ /* 0x000fe20000020100 */
[----:B------:R-:W-:Y:S01]  /*1b00*/  VOTEU.ANY UP3, P0 ;  /* 0x0000000000ff7886 */ /* 0x000fe20000060100 */
[----:B------:R2:W-:Y:S01]  /*1b10*/  @!P3 SYNCS.ARRIVE.TRANS64 RZ, [UR8+0x8000], R2 ;  /* 0x00800002ffffb9a7 */ /* 0x0005e20008000008 */
[----:B------:R3:W-:Y:S06]  /*1b20*/  MEMBAR.ALL.CTA ;  /* 0x0000000000007992 */ /* 0x0007ec0000008000 */
[----:B---3--:R-:W3:Y:S01]  /*1b30*/  FENCE.VIEW.ASYNC.S ;  /* 0x00000000000073c6 */ /* 0x008ee20000000000 */
[----:B------:R-:W-:Y:S01]  /*1b40*/  @UP0 UIADD3 UR9, UPT, UPT, UR8, 0x8000, URZ ;  /* 0x0000800008090890 */ /* 0x000fe2000fffe0ff */
[----:B------:R-:W-:Y:S01]  /*1b50*/  @UP0 UMOV UR10, URZ ;  /* 0x000000ff000a0c82 */ /* 0x000fe20008000000 */
[----:B------:R-:W-:Y:S01]  /*1b60*/  @UP1 UIADD3 UR17, UPT, UPT, UR8, 0x8000, URZ ;  /* 0x0000800008111890 */ /* 0x000fe2000fffe0ff */
[----:B------:R-:W-:Y:S01]  /*1b70*/  @UP1 UMOV UR18, URZ ;  /* 0x000000ff00121c82 */ /* 0x000fe20008000000 */
[----:B------:R-:W-:Y:S01]  /*1b80*/  UISETP.NE.U32.AND UP0, UPT, UR22, URZ, UPT ;  /* 0x000000ff1600728c */ /* 0x000fe2000bf05070 */
[----:B---3--:R-:W-:Y:S06]  /*1b90*/  BAR.SYNC.DEFER_BLOCKING 0x0 ;  /* 0x0000000000007b1d */ /* 0x008fec0000010000 */
[----:B------:R2:W-:Y:S02]  /*1ba0*/  @UP2 UTMALDG.2D [UR8], [UR24] ;  /* 0x00000008180025b4 */ /* 0x0005e40008008000 */
[----:B------:R-:W-:Y:S06]  /*1bb0*/  BAR.SYNC.DEFER_BLOCKING 0x0 ;  /* 0x0000000000007b1d */ /* 0x000fec0000010000 */
[----:B------:R2:W-:Y:S02]  /*1bc0*/  @UP3 UTMALDG.2D [UR16], [UR26] ;  /* 0x000000101a0035b4 */ /* 0x0005e40008008000 */
[----:B------:R-:W-:Y:S06]  /*1bd0*/  BAR.SYNC.DEFER_BLOCKING 0x0 ;  /* 0x0000000000007b1d */ /* 0x000fec0000010000 */
[----:B------:R-:W3:Y:S02]  /*1be0*/  SYNCS.PHASECHK.TRANS64.TRYWAIT P0, [UR8+0x8000], RZ ;  /* 0x008000ffff0075a7 */ /* 0x000ee40008001108 */
[----:B--23--:R-:W-:Y:S05]  /*1bf0*/  @!P0 BRA `(.L_x_61) ;  /* 0x0000000c006c8947 */ /* 0x00cfea0003800000 */
.L_x_79:
[----:B------:R-:W-:Y:S05]  /*1c00*/  BRA.U UP0, `(.L_x_62) ;  /* 0x00000001004c7547 */ /* 0x000fea000b800000 */
[----:B------:R-:W-:Y:S02]  /*1c10*/  USHF.R.U32.HI UR4, URZ, 0x4, UR8 ;  /* 0x00000004ff047899 */ /* 0x000fe40008011608 */
[----:B------:R-:W-:Y:S02]  /*1c20*/  USHF.R.U32.HI UR6, URZ, 0x4, UR16 ;  /* 0x00000004ff067899 */ /* 0x000fe40008011610 */
[----:B------:R-:W-:Y:S02]  /*1c30*/  USGXT.U32 UR4, UR4, 0xe ;  /* 0x0000000e0404789a */ /* 0x000fe40008000000 */
[----:B------:R-:W-:Y:S01]  /*1c40*/  USGXT.U32 UR6, UR6, 0xe ;  /* 0x0000000e0606789a */ /* 0x000fe20008000000 */
[----:B------:R-:W-:Y:S01]  /*1c50*/  UMOV UR10, 0xfffffffe ;  /* 0xfffffffe000a7882 */ /* 0x000fe20000000000 */
[----:B------:R-:W-:Y:S01]  /*1c60*/  UMOV UR11, 0x7fffbfdf ;  /* 0x7fffbfdf000b7882 */ /* 0x000fe20000000000 */
[----:B------:R-:W-:Y:S01]  /*1c70*/  UMOV UR5, URZ ;  /* 0x000000ff00057c82 */ /* 0x000fe20008000000 */
[----:B------:R-:W-:Y:S01]  /*1c80*/  UMOV UR7, URZ ;  /* 0x000000ff00077c82 */ /* 0x000fe20008000000 */
[----:B------:R-:W-:-:S02]  /*1c90*/  UIADD3.64 UR16, UPT, UPT, UR4, -UR10, URZ ;  /* 0x8000000a04107297 */ /* 0x000fc4000fffe0ff */
[----:B------:R-:W-:Y:S01]  /*1ca0*/  UIADD3.64 UR10, UPT, UPT, UR6, -UR10, URZ ;  /* 0x8000000a060a7297 */ /* 0x000fe2000fffe0ff */
[----:B------:R-:W-:Y:S01]  /*1cb0*/  UMOV UR28, 0x0 ;  /* 0x00000000001c7882 */ /* 0x000fe20000000000 */
[----:B------:R-:W-:Y:S01]  /*1cc0*/  UMOV UR29, 0x4100010 ;  /* 0x04100010001d7882 */ /* 0x000fe20000000000 */
[----:B------:R-:W-:Y:S01]  /*1cd0*/  UMOV UR5, 0x80004020 ;  /* 0x8000402000057882 */ /* 0x000fe20000000000 */
[----:B------:R-:W-:Y:S01]  /*1ce0*/  UMOV UR7, 0x80004020 ;  /* 0x8000402000077882 */ /* 0x000fe20000000000 */
[----:B------:R-:W-:Y:S01]  /*1cf0*/  UMOV UR30, 0x0 ;  /* 0x00000000001e7882 */ /* 0x000fe20000000000 */
[----:B------:R-:W-:Y:S01]  /*1d00*/  UMOV UR31, 0x4100010 ;  /* 0x04100010001f7882 */ /* 0x000fe20000000000 */
[----:B------:R2:W-:Y:S02]  /*1d10*/  UTCQMMA gdesc[UR4], gdesc[UR6], tmem[UR23], tmem[UR28], idesc[UR29], !UPT ;  /* 0x00ff1c06040075ea */ /* 0x0005e4000f800317 */
[----:B------:R2:W-:Y:S01]  /*1d20*/  UTCQMMA gdesc[UR16], gdesc[UR10], tmem[UR23], tmem[UR30], idesc[UR31], UPT ;  /* 0x00ff1e0a100075ea */ /* 0x0005e2000b800317 */
[----:B------:R-:W-:-:S02]  /*1d30*/  NOP ;  /* 0x0000000000007918 */ /* 0x000fc40000000000 */
.L_x_62:
[----:B------:R-:W-:Y:S01]  /*1d40*/  ELECT P0, URZ, PT ;  /* 0x0000000000ff782f */ /* 0x000fe20003800000 */
[----:B--2---:R-:W-:Y:S01]  /*1d50*/  UMOV UR4, UR12 ;  /* 0x0000000c00047c82 */ /* 0x004fe20008000000 */
[----:B------:R-:W-:Y:S02]  /*1d60*/  UMOV UR5, URZ ;  /* 0x000000ff00057c82 */ /* 0x000fe40008000000 */
[----:B------:R-:W-:-:S13]  /*1d70*/  ISETP.LT.U32.AND P0, PT, R36, 0x20, P0 ;  /* 0x000000202400780c */ /* 0x000fda0000701070 */
[----:B------:R-:W-:Y:S01]  /*1d80*/  VOTEU.ANY UP0, P0 ;  /* 0x0000000000ff7886 */ /* 0x000fe20000000100 */
[----:B------:R-:W-:Y:S01]  /*1d90*/  VOTEU.ANY UP1, P0 ;  /* 0x0000000000ff7886 */ /* 0x000fe20000020100 */
[----:B------:R-:W-:-:S03]  /*1da0*/  ISETP.GE.U32.AND P0, PT, R8, 0x41, PT ;  /* 0x000000410800780c */ /* 0x000fc60003f06070 */
[----:B------:R-:W-:Y:S02]  /*1db0*/  @UP0 UMOV UR4, UR4 ;  /* 0x0000000400040c82 */ /* 0x000fe40008000000 */
[----:B------:R2:W-:Y:S01]  /*1dc0*/  @UP1 UTCBAR [UR4], URZ ;  /* 0x000000ff040013e9 */ /* 0x0005e200080000ff */
[----:B------:R-:W-:Y:S06]  /*1dd0*/  BAR.SYNC.DEFER_BLOCKING 0x0 ;  /* 0x0000000000007b1d */ /* 0x000fec0000010000 */
[----:B------:R-:W3:Y:S02]  /*1de0*/  SYNCS.PHASECHK.TRANS64.TRYWAIT P1, [UR8+0x8020], RZ ;  /* 0x008020ffff0075a7 */ /* 0x000ee40008021108 */
[----:B--23--:R-:W-:Y:S05]  /*1df0*/  @!P1 BRA `(.L_x_63) ;  /* 0x0000000800f89947 */ /* 0x00cfea0003800000 */
.L_x_80:
[----:B------:R-:W-:Y:S01]  /*1e00*/  UMOV UR4, URZ ;  /* 0x000000ff00047c82 */ /* 0x000fe20008000000 */
[----:B------:R-:W-:Y:S05]  /*1e10*/  @!P0 BRA `(.L_x_60) ;  /* 0x00000004001c8947 */ /* 0x000fea0003800000 */
[----:B------:R-:W2:Y:S01]  /*1e20*/  LDCU UR29, c[0x0][0x3a0] ;  /* 0x00007400ff1d77ac */ /* 0x000ea20008000800 */
[----:B------:R-:W-:Y:S01]  /*1e30*/  UMOV UR9, 0x1 ;  /* 0x0000000100097882 */ /* 0x000fe20000000000 */
[----:B------:R-:W-:-:S05]  /*1e40*/  UMOV UR14, 0x40 ;  /* 0x00000040000e7882 */ /* 0x000fca0000000000 */
.L_x_67:
[----:B------:R-:W-:Y:S01]  /*1e50*/  BAR.SYNC.DEFER_BLOCKING 0x0 ;  /* 0x0000000000007b1d */ /* 0x000fe20000010000 */
[----:B------:R-:W-:Y:S01]  /*1e60*/  ULEA UR28, UR9, UR8, 0x3 ;  /* 0x00000008091c7291 */ /* 0x000fe2000f8e18ff */
[----:B------:R-:W-:Y:S01]  /*1e70*/  @!P3 IMAD.MOV.U32 R2, RZ, RZ, 0x2000 ;  /* 0x00002000ff02b424 */ /* 0x000fe200078e00ff */
[----:B------:R-:W-:Y:S01]  /*1e80*/  ELECT P1, URZ, PT ;  /* 0x0000000000ff782f */ /* 0x000fe20003820000 */
[----:B------:R-:W-:-:S03]  /*1e90*/  ULEA UR12, UR9, UR8, 0xc ;  /* 0x00000008090c7291 */ /* 0x000fc6000f8e60ff */
[----:B------:R-:W-:Y:S02]  /*1ea0*/  ISETP.LT.U32.AND P1, PT, R36, 0x20, P1 ;  /* 0x000000202400780c */ /* 0x000fe40000f21070 */
[----:B------:R-:W-:Y:S01]  /*1eb0*/  ELECT P0, URZ, PT ;  /* 0x0000000000ff782f */ /* 0x000fe20003800000 */
[----:B------:R-:W-:-:S03]  /*1ec0*/  UIADD3 UR16, UPT, UPT, UR12, 0x4000, URZ ;  /* 0x000040000c107890 */ /* 0x000fc6000fffe0ff */
[----:B------:R-:W-:Y:S01]  /*1ed0*/  ISETP.LT.U32.AND P0, PT, R36, 0x20, P0 ;  /* 0x000000202400780c */ /* 0x000fe20000701070 */
[----:B------:R-:W-:Y:S01]  /*1ee0*/  UMOV UR18, UR14 ;  /* 0x0000000e00127c82 */ /* 0x000fe20008000000 */
[----:B------:R-:W-:-:S05]  /*1ef0*/  USHF.L.U32 UR5, UR4, 0x1f, URZ ;  /* 0x0000001f04057899 */ /* 0x000fca00080006ff */
[----:B------:R-:W-:Y:S01]  /*1f00*/  VOTEU.ANY UP0, P1 ;  /* 0x0000000000ff7886 */ /* 0x000fe20000800100 */
[----:B------:R3:W-:Y:S01]  /*1f10*/  @!P3 SYNCS.ARRIVE.TRANS64 RZ, [UR28+0x8000], R2 ;  /* 0x00800002ffffb9a7 */ /* 0x0007e2000800001c */
[----:B------:R4:W-:Y:S06]  /*1f20*/  MEMBAR.ALL.CTA ;  /* 0x0000000000007992 */ /* 0x0009ec0000008000 */
[----:B----4-:R-:W4:Y:S01]  /*1f30*/  FENCE.VIEW.ASYNC.S ;  /* 0x00000000000073c6 */ /* 0x010f220000000000 */
[----:B------:R-:W-:Y:S01]  /*1f40*/  @UP0 UIADD3 UR13, UPT, UPT, UR28, 0x8000, URZ ;  /* 0x000080001c0d0890 */ /* 0x000fe2000fffe0ff */
[----:B----4-:R-:W-:Y:S01]  /*1f50*/  VOTEU.ANY UP0, P1 ;  /* 0x0000000000ff7886 */ /* 0x010fe20000800100 */
[----:B------:R-:W-:Y:S01]  /*1f60*/  VOTEU.ANY UP1, P0 ;  /* 0x0000000000ff7886 */ /* 0x000fe20000020100 */
[----:B---3--:R-:W-:-:S04]  /*1f70*/  IMAD.U32 R2, RZ, RZ, UR5 ;  /* 0x00000005ff027e24 */ /* 0x008fc8000f8e00ff */
[----:B------:R-:W-:Y:S01]  /*1f80*/  @UP1 UIADD3 UR17, UPT, UPT, UR28, 0x8000, URZ ;  /* 0x000080001c111890 */ /* 0x000fe2000fffe0ff */
[----:B------:R-:W-:Y:S01]  /*1f90*/  VOTEU.ANY UP1, P0 ;  /* 0x0000000000ff7886 */ /* 0x000fe20000020100 */
[----:B------:R-:W-:Y:S06]  /*1fa0*/  BAR.SYNC.DEFER_BLOCKING 0x0 ;  /* 0x0000000000007b1d */ /* 0x000fec0000010000 */
[----:B------:R3:W-:Y:S01]  /*1fb0*/  @UP0 UTMALDG.2D [UR12], [UR24] ;  /* 0x0000000c180005b4 */ /* 0x0007e20008008000 */
[----:B------:R-:W-:Y:S01]  /*1fc0*/  UISETP.NE.U32.AND UP0, UPT, UR22, URZ, UPT ;  /* 0x000000ff1600728c */ /* 0x000fe2000bf05070 */
[----:B------:R-:W-:Y:S06]  /*1fd0*/  BAR.SYNC.DEFER_BLOCKING 0x0 ;  /* 0x0000000000007b1d */ /* 0x000fec0000010000 */
[----:B------:R3:W-:Y:S02]  /*1fe0*/  @UP1 UTMALDG.2D [UR16], [UR26] ;  /* 0x000000101a0015b4 */ /* 0x0007e40008008000 */
[----:B------:R-:W-:Y:S06]  /*1ff0*/  BAR.SYNC.DEFER_BLOCKING 0x0 ;  /* 0x0000000000007b1d */ /* 0x000fec0000010000 */
[----:B------:R-:W4:Y:S02]  /*2000*/  SYNCS.PHASECHK.TRANS64.TRYWAIT P0, [UR28+0x8000], R2 ;  /* 0x00800002ff0075a7 */ /* 0x000f24000800111c */
[----:B---34-:R-:W-:Y:S05]  /*2010*/  @!P0 BRA `(.L_x_64) ;  /* 0x00000008007c8947 */ /* 0x018fea0003800000 */
.L_x_81:
[----:B------:R-:W-:Y:S05]  /*2020*/  BRA.U UP0, `(.L_x_65) ;  /* 0x00000001004c7547 */ /* 0x000fea000b800000 */
[----:B------:R-:W-:Y:S02]  /*2030*/  USHF.R.U32.HI UR10, URZ, 0x4, UR12 ;  /* 0x00000004ff0a7899 */ /* 0x000fe4000801160c */
[----:B------:R-:W-:Y:S02]  /*2040*/  USHF.R.U32.HI UR12, URZ, 0x4, UR16 ;  /* 0x00000004ff0c7899 */ /* 0x000fe40008011610 */
[----:B------:R-:W-:Y:S02]  /*2050*/  USGXT.U32 UR10, UR10, 0xe ;  /* 0x0000000e0a0a789a */ /* 0x000fe40008000000 */
[----:B------:R-:W-:Y:S02]  /*2060*/  USGXT.U32 UR12, UR12, 0xe ;  /* 0x0000000e0c0c789a */ /* 0x000fe40008000000 */
[----:B------:R-:W-:Y:S02]  /*2070*/  UIADD3 UR16, UP0, UPT, UR10, 0x2, URZ ;  /* 0x000000020a107890 */ /* 0x000fe4000ff1e0ff */
[----:B------:R-:W-:Y:S01]  /*2080*/  UIADD3 UR30, UP1, UPT, UR12, 0x2, URZ ;  /* 0x000000020c1e7890 */ /* 0x000fe2000ff3e0ff */
[----:B------:R-:W-:Y:S01]  /*2090*/  UMOV UR5, URZ ;  /* 0x000000ff00057c82 */ /* 0x000fe20008000000 */
[----:B------:R-:W-:Y:S01]  /*20a0*/  UMOV UR6, URZ ;  /* 0x000000ff00067c82 */ /* 0x000fe20008000000 */
[----:B------:R-:W-:-:S02]  /*20b0*/  UIADD3.X UR17, UPT, UPT, UR5, -0x7fffbfe0, URZ, UP0, !UPT ;  /* 0x8000402005117890 */ /* 0x000fc400087fe4ff */
[----:B------:R-:W-:Y:S01]  /*20c0*/  UIADD3.X UR31, UPT, UPT, UR6, -0x7fffbfe0, URZ, UP1, !UPT ;  /* 0x80004020061f7890 */ /* 0x000fe20008ffe4ff */
[----:B------:R-:W-:Y:S01]  /*20d0*/  UMOV UR32, 0x0 ;  /* 0x0000000000207882 */ /* 0x000fe20000000000 */
[----:B------:R-:W-:Y:S01]  /*20e0*/  UMOV UR33, 0x4100010 ;  /* 0x0410001000217882 */ /* 0x000fe20000000000 */
[----:B------:R-:W-:Y:S01]  /*20f0*/  UMOV UR11, 0x80004020 ;  /* 0x80004020000b7882 */ /* 0x000fe20000000000 */
[----:B------:R-:W-:Y:S01]  /*2100*/  UMOV UR13, 0x80004020 ;  /* 0x80004020000d7882 */ /* 0x000fe20000000000 */
[----:B------:R-:W-:Y:S01]  /*2110*/  UMOV UR6, 0x0 ;  /* 0x0000000000067882 */ /* 0x000fe20000000000 */
[----:B------:R-:W-:Y:S01]  /*2120*/  UMOV UR7, 0x4100010 ;  /* 0x0410001000077882 */ /* 0x000fe20000000000 */
[----:B------:R3:W-:Y:S02]  /*2130*/  UTCQMMA gdesc[UR10], gdesc[UR12], tmem[UR23], tmem[UR32], idesc[UR33], UPT ;  /* 0x00ff200c0a0075ea */ /* 0x0007e4000b800317 */
[----:B------:R3:W-:Y:S01]  /*2140*/  UTCQMMA gdesc[UR16], gdesc[UR30], tmem[UR23], tmem[UR6], idesc[UR7], UPT ;  /* 0x00ff061e100075ea */ /* 0x0007e2000b800317 */
[----:B------:R-:W-:-:S02]  /*2150*/  NOP ;  /* 0x0000000000007918 */ /* 0x000fc40000000000 */
.L_x_65:
[----:B------:R-:W-:Y:S01]  /*2160*/  ELECT P0, URZ, PT ;  /* 0x0000000000ff782f */ /* 0x000fe20003800000 */
[----:B---3--:R-:W-:-:S03]  /*2170*/  UIADD3 UR6, UPT, UPT, UR28, 0x8020, URZ ;  /* 0x000080201c067890 */ /* 0x008fc6000fffe0ff */
[----:B------:R-:W-:Y:S01]  /*2180*/  ISETP.LT.U32.AND P0, PT, R36, 0x20, P0 ;  /* 0x000000202400780c */ /* 0x000fe20000701070 */
[----:B------:R-:W-:-:S12]  /*2190*/  UMOV UR7, URZ ;  /* 0x000000ff00077c82 */ /* 0x000fd80008000000 */
[----:B------:R-:W-:Y:S01]  /*21a0*/  VOTEU.ANY UP0, P0 ;  /* 0x0000000000ff7886 */ /* 0x000fe20000000100 */
[----:B------:R-:W-:-:S04]  /*21b0*/  VOTEU.ANY UP1, P0 ;  /* 0x0000000000ff7886 */ /* 0x000fc80000020100 */
[----:B------:R-:W-:Y:S02]  /*21c0*/  @UP0 UMOV UR6, UR6 ;  /* 0x0000000600060c82 */ /* 0x000fe40008000000 */
[----:B------:R3:W-:Y:S01]  /*21d0*/  @UP1 UTCBAR [UR6], URZ ;  /* 0x000000ff060013e9 */ /* 0x0007e200080000ff */
[----:B------:R-:W-:Y:S06]  /*21e0*/  BAR.SYNC.DEFER_BLOCKING 0x0 ;  /* 0x0000000000007b1d */ /* 0x000fec0000010000 */
[----:B------:R-:W4:Y:S02]  /*21f0*/  SYNCS.PHASECHK.TRANS64.TRYWAIT P0, [UR28+0x8020], R2 ;  /* 0x00802002ff0075a7 */ /* 0x000f24000800111c */
[----:B---34-:R-:W-:Y:S05]  /*2200*/  @!P0 BRA `(.L_x_66) ;  /* 0x00000008000c8947 */ /* 0x018fea0003800000 */
.L_x_82:
[----:B------:R-:W-:Y:S02]  /*2210*/  UIADD3 UR9, UPT, UPT, UR9, 0x1, URZ ;  /* 0x0000000109097890 */ /* 0x000fe4000fffe0ff */
[----:B------:R-:W-:Y:S02]  /*2220*/  UIADD3 UR14, UPT, UPT, UR14, 0x40, URZ ;  /* 0x000000400e0e7890 */ /* 0x000fe4000fffe0ff */
[----:B------:R-:W-:-:S04]  /*2230*/  UISETP.NE.U32.AND UP0, UPT, UR9, 0x4, UPT ;  /* 0x000000040900788c */ /* 0x000fc8000bf05070 */
[----:B------:R-:W-:Y:S02]  /*2240*/  USEL UR5, URZ, 0x1, UP0 ;  /* 0x00000001ff057887 */ /* 0x000fe40008000000 */
[----:B------:R-:W-:Y:S02]  /*2250*/  USEL UR9, UR9, URZ, UP0 ;  /* 0x000000ff09097287 */ /* 0x000fe40008000000 */
[----:B--2---:R-:W-:Y:S02]  /*2260*/  UISETP.GE.AND UP0, UPT, UR14, UR29, UPT ;  /* 0x0000001d0e00728c */ /* 0x004fe4000bf06270 */
[----:B------:R-:W-:-:S07]  /*2270*/  ULOP3.LUT UR4, UR4, UR5, URZ, 0x3c, !UPT ;  /* 0x0000000504047292 */ /* 0x000fce000f8e3cff */
[----:B------:R-:W-:Y:S05]  /*2280*/  BRA.U !UP0, `(.L_x_67) ;  /* 0xfffffff908f07547 */ /* 0x000fea000b83ffff */
.L_x_60:
[----:B---34-:R-:W-:Y:S01]  /*2290*/  BAR.SYNC.DEFER_BLOCKING 0x0 ;  /* 0x0000000000007b1d */ /* 0x018fe20000010000 */
[----:B------:R-:W-:-:S05]  /*22a0*/  IMAD.SHL.U32 R2, R0, 0x20, RZ ;  /* 0x0000002000027824 */ /* 0x000fca00078e00ff */
[----:B------:R-:W-:Y:S04]  /*22b0*/  BSSY.RECONVERGENT B4, `(.L_x_68) ;  /* 0x0000004000047945 */ /* 0x000fe80003800200 */
[----:B------:R-:W-:Y:S05]  /*22c0*/  @P3 BRA `(.L_x_69) ;  /* 0x0000000000083947 */ /* 0x000fea0003800000 */
[----:B------:R-:W2:Y:S02]  /*22d0*/  SYNCS.CCTL.IV [UR8+0x8000] ;  /* 0x00800000ff0079b1 */ /* 0x000ea40008000008 */
[----:B--2---:R-:W2:Y:S02]  /*22e0*/  SYNCS.CCTL.IV [UR8+0x8020] ;  /* 0x00802000ff0079b1 */ /* 0x004ea40008000008 */
.L_x_69:
[----:B------:R-:W-:Y:S05]  /*22f0*/  BSYNC.RECONVERGENT B4 ;  /* 0x0000000000047941 */ /* 0x000fea0003800200 */
.L_x_68:
[----:B--2---:R-:W-:Y:S06]  /*2300*/  BAR.SYNC.DEFER_BLOCKING 0x0 ;  /* 0x0000000000007b1d */ /* 0x004fec0000010000 */
[----:B------:R-:W-:Y:S04]  /*2310*/  BSSY.RECONVERGENT B4, `(.L_x_70) ;  /* 0x0000004000047945 */ /* 0x000fe80003800200 */
[----:B------:R-:W-:Y:S05]  /*2320*/  @P3 BRA `(.L_x_71) ;  /* 0x0000000000083947 */ /* 0x000fea0003800000 */
[----:B------:R-:W2:Y:S02]  /*2330*/  SYNCS.CCTL.IV [UR8+0x8008] ;  /* 0x00800800ff0079b1 */ /* 0x000ea40008000008 */
[----:B--2---:R-:W2:Y:S02]  /*2340*/  SYNCS.CCTL.IV [UR8+0x8028] ;  /* 0x00802800ff0079b1 */ /* 0x004ea40008000008 */
.L_x_71:
[----:B------:R-:W-:Y:S05]  /*2350*/  BSYNC.RECONVERGENT B4 ;  /* 0x0000000000047941 */ /* 0x000fea0003800200 */
.L_x_70:
[----:B--2---:R-:W-:Y:S06]  /*2360*/  BAR.SYNC.DEFER_BLOCKING 0x0 ;  /* 0x0000000000007b1d */ /* 0x004fec0000010000 */
[----:B------:R-:W-:Y:S04]  /*2370*/  BSSY.RECONVERGENT B4, `(.L_x_72) ;  /* 0x0000004000047945 */ /* 0x000fe80003800200 */
[----:B------:R-:W-:Y:S05]  /*2380*/  @P3 BRA `(.L_x_73) ;  /* 0x0000000000083947 */ /* 0x000fea0003800000 */
[----:B------:R-:W2:Y:S02]  /*2390*/  SYNCS.CCTL.IV [UR8+0x8010] ;  /* 0x00801000ff0079b1 */ /* 0x000ea40008000008 */
[----:B--2---:R-:W2:Y:S02]  /*23a0*/  SYNCS.CCTL.IV [UR8+0x8030] ;  /* 0x00803000ff0079b1 */ /* 0x004ea40008000008 */
.L_x_73:
[----:B------:R-:W-:Y:S05]  /*23b0*/  BSYNC.RECONVERGENT B4 ;  /* 0x0000000000047941 */ /* 0x000fea0003800200 */
.L_x_72:
[----:B--2---:R-:W-:Y:S06]  /*23c0*/  BAR.SYNC.DEFER_BLOCKING 0x0 ;  /* 0x0000000000007b1d */ /* 0x004fec0000010000 */
[----:B------:R-:W-:Y:S04]  /*23d0*/  BSSY.RECONVERGENT B4, `(.L_x_74) ;  /* 0x0000004000047945 */ /* 0x000fe80003800200 */
[----:B------:R-:W-:Y:S05]  /*23e0*/  @P3 BRA `(.L_x_75) ;  /* 0x0000000000083947 */ /* 0x000fea0003800000 */
[----:B------:R-:W2:Y:S02]  /*23f0*/  SYNCS.CCTL.IV [UR8+0x8018] ;  /* 0x00801800ff0079b1 */ /* 0x000ea40008000008 */
[----:B--2---:R-:W2:Y:S02]  /*2400*/  SYNCS.CCTL.IV [UR8+0x8038] ;  /* 0x00803800ff0079b1 */ /* 0x004ea40008000008 */
.L_x_75:
[----:B------:R-:W-:Y:S05]  /*2410*/  BSYNC.RECONVERGENT B4 ;  /* 0x0000000000047941 */ /* 0x000fea0003800200 */
.L_x_74:
[----:B------:R-:W-:Y:S01]  /*2420*/  USHF.L.U32 UR22, UR22, 0x15, URZ ;  /* 0x0000001516167899 */ /* 0x000fe200080006ff */
[----:B------:R-:W-:Y:S01]  /*2430*/  IMAD.SHL.U32 R3, R0, 0x8, RZ ;  /* 0x0000000800037824 */ /* 0x000fe200078e00ff */
[----:B------:R-:W-:Y:S01]  /*2440*/  LOP3.LUT R2, R2, 0xc00, RZ, 0xc0, !PT ;  /* 0x00000c0002027812 */ /* 0x000fe200078ec0ff */
[C---:B------:R-:W-:Y:S01]  /*2450*/  IMAD.SHL.U32 R4, R0.reuse, 0x2, RZ ;  /* 0x0000000200047824 */ /* 0x040fe200078e00ff */
[----:B------:R-:W-:Y:S01]  /*2460*/  ULOP3.LUT UR22, UR22, 0x600000, URZ, 0xc0, !UPT ;  /* 0x0060000016167892 */ /* 0x000fe2000f8ec0ff */
[----:B------:R-:W-:Y:S01]  /*2470*/  IMAD.SHL.U32 R0, R0, 0x40, RZ ;  /* 0x0000004000007824 */ /* 0x000fe200078e00ff */
[----:B------:R-:W-:Y:S02]  /*2480*/  LOP3.LUT R3, R2, 0x30, R3, 0xf8, !PT ;  /* 0x0000003002037812 */ /* 0x000fe400078ef803 */
[----:B------:R-:W-:Y:S01]  /*2490*/  ELECT P0, URZ, PT ;  /* 0x0000000000ff782f */ /* 0x000fe20003800000 */
[----:B------:R-:W-:Y:S01]  /*24a0*/  UIADD3 UR22, UPT, UPT, UR23, UR22, URZ ;  /* 0x0000001617167290 */ /* 0x000fe2000fffe0ff */
[----:B------:R-:W-:Y:S01]  /*24b0*/  LOP3.LUT R3, R3, 0x20, R4, 0x78, !PT ;  /* 0x0000002003037812 */ /* 0x000fe200078e7804 */
[----:B------:R-:W-:Y:S01]  /*24c0*/  UMOV UR9, UR19 ;  /* 0x0000001300097c82 */ /* 0x000fe20008000000 */
[----:B------:R-:W-:Y:S01]  /*24d0*/  ISETP.LT.U32.AND P0, PT, R36, 0x20, P0 ;  /* 0x000000202400780c */ /* 0x000fe20000701070 */
[----:B------:R-:W-:Y:S01]  /*24e0*/  UMOV UR10, UR15 ;  /* 0x0000000f000a7c82 */ /* 0x000fe20008000000 */
[----:B------:R-:W-:-:S04]  /*24f0*/  LOP3.LUT R0, R3, 0x3c0, R0, 0xf8, !PT ;  /* 0x000003c003007812 */ /* 0x000fc800078ef800 */
[----:B-----5:R-:W-:Y:S01]  /*2500*/  LDTM.16dp32bit_t0_t15.x32 R4, tmem[UR22] ;  /* 0x00000016000479ee */ /* 0x020fe20008a80000 */
[----:B------:R-:W3:Y:S01]  /*2510*/  LDTM.16dp32bit_t16_t31.x32 R4, tmem[UR22+0x20] ;  /* 0x00002016000479ee */ /* 0x000ee20008aa0000 */
[----:B------:R-:W-:Y:S01]  /*2520*/  LOP3.LUT R2, R0, 0x10, RZ, 0x3c, !PT ;  /* 0x0000001000027812 */ /* 0x000fe200078e3cff */
[----:B------:R-:W-:-:S04]  /*2530*/  NOP ;  /* 0x0000000000007918 */ /* 0x000fc80000000000 */
[----:B---3--:R-:W-:Y:S01]  /*2540*/  VOTEU.ANY UP1, P0 ;  /* 0x0000000000ff7886 */ /* 0x008fe20000020100 */
[----:B------:R-:W-:Y:S01]  /*2550*/  VOTEU.ANY UP0, P0 ;  /* 0x0000000000ff7886 */ /* 0x000fe20000000100 */
[----:B------:R-:W-:Y:S02]  /*2560*/  F2FP.SATFINITE.E4M3.F32.PACK_AB_MERGE_C R6, R7, R6, RZ ;  /* 0x000000060706723e */ /* 0x000fe400048070ff */
[----:B------:R-:W-:Y:S02]  /*2570*/  F2FP.SATFINITE.E4M3.F32.PACK_AB_MERGE_C R10, R11, R10, RZ ;  /* 0x0000000a0b0a723e */ /* 0x000fe400048070ff */
[----:B------:R-:W-:Y:S02]  /*2580*/  F2FP.SATFINITE.E4M3.F32.PACK_AB_MERGE_C R14, R15, R14, RZ ;  /* 0x0000000e0f0e723e */ /* 0x000fe400048070ff */
[----:B------:R-:W-:Y:S02]  /*2590*/  F2FP.SATFINITE.E4M3.F32.PACK_AB_MERGE_C R7, R19, R18, RZ ;  /* 0x000000121307723e */ /* 0x000fe400048070ff */
[----:B------:R-:W-:-:S02]  /*25a0*/  F2FP.SATFINITE.E4M3.F32.PACK_AB_MERGE_C R22, R23, R22, RZ ;  /* 0x000000161716723e */ /* 0x000fc400048070ff */
[----:B------:R-:W-:Y:S02]  /*25b0*/  F2FP.SATFINITE.E4M3.F32.PACK_AB_MERGE_C R26, R27, R26, RZ ;  /* 0x0000001a1b1a723e */ /* 0x000fe400048070ff */
[----:B------:R-:W-:Y:S02]  /*25c0*/  F2FP.SATFINITE.E4M3.F32.PACK_AB_MERGE_C R30, R31, R30, RZ ;  /* 0x0000001e1f1e723e */ /* 0x000fe400048070ff */
[----:B------:R-:W-:Y:S02]  /*25d0*/  F2FP.SATFINITE.E4M3.F32.PACK_AB_MERGE_C R34, R35, R34, RZ ;  /* 0x000000222322723e */ /* 0x000fe400048070ff */
[----:B------:R-:W-:Y:S02]  /*25e0*/  F2FP.SATFINITE.E4M3.F32.PACK_AB_MERGE_C R4, R5, R4, R6 ;  /* 0x000000040504723e */ /* 0x000fe40004807006 */
[----:B------:R-:W-:Y:S02]  /*25f0*/  F2FP.SATFINITE.E4M3.F32.PACK_AB_MERGE_C R5, R9, R8, R10 ;  /* 0x000000080905723e */ /* 0x000fe4000480700a */
[----:B------:R-:W-:-:S02]  /*2600*/  F2FP.SATFINITE.E4M3.F32.PACK_AB_MERGE_C R6, R13, R12, R14 ;  /* 0x0000000c0d06723e */ /* 0x000fc4000480700e */
[----:B------:R-:W-:Y:S02]  /*2610*/  F2FP.SATFINITE.E4M3.F32.PACK_AB_MERGE_C R7, R17, R16, R7 ;  /* 0x000000101107723e */ /* 0x000fe40004807007 */
[----:B------:R-:W-:Y:S02]  /*2620*/  F2FP.SATFINITE.E4M3.F32.PACK_AB_MERGE_C R20, R21, R20, R22 ;  /* 0x000000141514723e */ /* 0x000fe40004807016 */
[----:B------:R-:W-:Y:S01]  /*2630*/  F2FP.SATFINITE.E4M3.F32.PACK_AB_MERGE_C R21, R25, R24, R26 ;  /* 0x000000181915723e */ /* 0x000fe2000480701a */
[----:B--2---:R2:W-:Y:S01]  /*2640*/  STS.128 [R0+UR8], R4 ;  /* 0x0000000400007988 */ /* 0x0045e20008000c08 */
[----:B------:R-:W-:Y:S02]  /*2650*/  F2FP.SATFINITE.E4M3.F32.PACK_AB_MERGE_C R22, R29, R28, R30 ;  /* 0x0000001c1d16723e */ /* 0x000fe4000480701e */
[----:B------:R-:W-:-:S05]  /*2660*/  F2FP.SATFINITE.E4M3.F32.PACK_AB_MERGE_C R23, R33, R32, R34 ;  /* 0x000000202117723e */ /* 0x000fca0004807022 */
[----:B------:R2:W-:Y:S01]  /*2670*/  STS.128 [R2+UR8], R20 ;  /* 0x0000001402007988 */ /* 0x0005e20008000c08 */
[----:B------:R3:W-:Y:S06]  /*2680*/  MEMBAR.ALL.CTA ;  /* 0x0000000000007992 */ /* 0x0007ec0000008000 */
[----:B---3--:R-:W3:Y:S02]  /*2690*/  FENCE.VIEW.ASYNC.S ;  /* 0x00000000000073c6 */ /* 0x008ee40000000000 */
[----:B---3--:R-:W-:Y:S06]  /*26a0*/  BAR.SYNC.DEFER_BLOCKING 0x0 ;  /* 0x0000000000007b1d */ /* 0x008fec0000010000 */
[----:B------:R2:W-:Y:S01]  /*26b0*/  @UP1 UTMASTG.2D [UR8], [UR20] ;  /* 0x00000008140013b5 */ /* 0x0005e20008008000 */
[----:B------:R0:W-:Y:S01]  /*26c0*/  UTMACMDFLUSH ;  /* 0x00000000000079b7 */ /* 0x0001e20000000000 */
[----:B------:R-:W-:-:S04]  /*26d0*/  DEPBAR.LE SB0, 0x0 ;  /* 0x000080000000791a */ /* 0x000fc80000000000 */
[----:B------:R-:W-:Y:S08]  /*26e0*/  BAR.SYNC.DEFER_BLOCKING 0x0 ;  /* 0x0000000000007b1d */ /* 0x000ff00000010000 */
[----:B------:R-:W-:Y:S06]  /*26f0*/  BAR.SYNC.DEFER_BLOCKING 0x0 ;  /* 0x0000000000007b1d */ /* 0x000fec0000010000 */
[----:B--2---:R-:W-:Y:S05]  /*2700*/  @P2 BRA `(.L_x_76) ;  /* 0x0000000000a02947 */ /* 0x004fea0003800000 */
[----:B------:R-:W2:Y:S01]  /*2710*/  S2UR UR5, SR_CgaCtaId ;  /* 0x00000000000579c3 */ /* 0x000ea20000008800 */
[----:B------:R-:W-:Y:S01]  /*2720*/  NOP ;  /* 0x0000000000007918 */ /* 0x000fe20000000000 */
[----:B------:R-:W-:Y:S01]  /*2730*/  UMOV UR4, 0x50 ;  /* 0x0000005000047882 */ /* 0x000fe20000000000 */
[----:B------:R-:W-:Y:S02]  /*2740*/  IMAD.U32 R0, RZ, RZ, UR23 ;  /* 0x00000017ff007e24 */ /* 0x000fe4000f8e00ff */
[----:B------:R-:W-:Y:S02]  /*2750*/  IMAD.MOV.U32 R3, RZ, RZ, 0x3 ;  /* 0x00000003ff037424 */ /* 0x000fe400078e00ff */
[----:B------:R-:W-:Y:S01]  /*2760*/  IMAD.MOV.U32 R7, RZ, RZ, 0x1 ;  /* 0x00000001ff077424 */ /* 0x000fe200078e00ff */
[----:B------:R-:W-:-:S04]  /*2770*/  LOP3.LUT R0, R0, 0xffff, RZ, 0xc0, !PT ;  /* 0x0000ffff00007812 */ /* 0x000fc800078ec0ff */
[----:B------:R-:W-:-:S05]  /*2780*/  SHF.R.U32.HI R0, RZ, 0x5, R0 ;  /* 0x00000005ff007819 */ /* 0x000fca0000011600 */
[----:B------:R-:W-:Y:S01]  /*2790*/  VIADD R2, R0, 0x10 ;  /* 0x0000001000027836 */ /* 0x000fe20000000000 */
[----:B------:R-:W-:Y:S01]  /*27a0*/  SHF.L.U32 R0, R3, R0, RZ ;  /* 0x0000000003007219 */ /* 0x000fe200000006ff */
[----:B--2---:R-:W-:-:S03]  /*27b0*/  ULEA UR6, UR5, UR4, 0x18 ;  /* 0x0000000405067291 */ /* 0x004fc6000f8ec0ff */
[----:B------:R-:W-:-:S04]  /*27c0*/  SHF.L.U32 R3, R7, R2, RZ ;  /* 0x0000000207037219 */ /* 0x000fc800000006ff */
[----:B------:R-:W-:Y:S02]  /*27d0*/  LOP3.LUT R0, R3, R0, RZ, 0xfc, !PT ;  /* 0x0000000003007212 */ /* 0x000fe400078efcff */
[----:B------:R-:W2:Y:S02]  /*27e0*/  LDS R5, [UR6] ;  /* 0x00000006ff057984 */ /* 0x000ea40008000800 */
[C---:B------:R-:W-:Y:S02]  /*27f0*/  LOP3.LUT R2, R0.reuse, 0xffff, RZ, 0xc0, !PT ;  /* 0x0000ffff00027812 */ /* 0x040fe400078ec0ff */
[----:B--2---:R-:W-:-:S04]  /*2800*/  LOP3.LUT R3, R0, 0xffff, R5, 0x80, !PT ;  /* 0x0000ffff00037812 */ /* 0x004fc800078e8005 */
[----:B------:R-:W-:-:S13]  /*2810*/  ISETP.NE.AND P0, PT, R3, R2, PT ;  /* 0x000000020300720c */ /* 0x000fda0003f05270 */
[----:B------:R-:W-:Y:S05]  /*2820*/  @P0 BRA `(.L_x_77) ;  /* 0x0000000000500947 */ /* 0x000fea0003800000 */
[----:B------:R-:W-:Y:S02]  /*2830*/  SHF.R.U32.HI R5, RZ, 0x10, R5 ;  /* 0x00000010ff057819 */ /* 0x000fe40000011605 */
[----:B------:R-:W-:-:S04]  /*2840*/  SHF.R.U32.HI R2, RZ, 0x10, R0 ;  /* 0x00000010ff027819 */ /* 0x000fc80000011600 */
[----:B------:R-:W-:-:S04]  /*2850*/  LOP3.LUT R5, R5, R2, RZ, 0xc0, !PT ;  /* 0x0000000205057212 */ /* 0x000fc800078ec0ff */
[----:B------:R-:W-:-:S13]  /*2860*/  ISETP.NE.AND P0, PT, R5, R2, PT ;  /* 0x000000020500720c */ /* 0x000fda0003f05270 */
[----:B------:R-:W-:Y:S05]  /*2870*/  @P0 BRA `(.L_x_78) ;  /* 0x0000000000300947 */ /* 0x000fea0003800000 */
[----:B------:R-:W-:Y:S01]  /*2880*/  R2UR UR4, R0 ;  /* 0x00000000000472ca */ /* 0x000fe200000e0000 */
[----:B------:R-:W-:Y:S01]  /*2890*/  VOTEU.ANY UR5, UPT, PT ;  /* 0x0000000000057886 */ /* 0x000fe200038e0100 */
[----:B------:R-:W2:Y:S01]  /*28a0*/  S2R R0, SR_LANEID ;  /* 0x0000000000007919 */ /* 0x000ea20000000000 */
[----:B------:R-:W-:-:S10]  /*28b0*/  UFLO.U32 UR5, UR5 ;  /* 0x00000005000572bd */ /* 0x000fd400080e0000 */
[----:B------:R-:W-:-:S06]  /*28c0*/  ULOP3.LUT UR4, URZ, UR4, URZ, 0x33, !UPT ;  /* 0x00000004ff047292 */ /* 0x000fcc000f8e33ff */
[----:B------:R-:W-:-:S04]  /*28d0*/  IMAD.U32 R2, RZ, RZ, UR4 ;  /* 0x00000004ff027e24 */ /* 0x000fc8000f8e00ff */
[----:B------:R-:W3:Y:S02]  /*28e0*/  REDUX UR7, R2 ;  /* 0x00000000020773c4 */ /* 0x000ee40000000000 */
[----:B------:R4:W-:Y:S01]  /*28f0*/  UTCATOMSWS.AND URZ, UR4 ;  /* 0x0000000400ff79e3 */ /* 0x0009e20008000000 */
[----:B--2---:R-:W-:Y:S01]  /*2900*/  ISETP.EQ.U32.AND P0, PT, R0, UR5, PT ;  /* 0x0000000500007c0c */ /* 0x004fe2000bf02070 */
[----:B---3--:R-:W-:-:S12]  /*2910*/  IMAD.U32 R0, RZ, RZ, UR7 ;  /* 0x00000007ff007e24 */ /* 0x008fd8000f8e00ff */
[----:B------:R4:W-:Y:S01]  /*2920*/  @P0 ATOMS.AND RZ, [UR6], R0 ;  /* 0x00000000ffff098c */ /* 0x0009e2000a800006 */
[----:B------:R-:W-:Y:S05]  /*2930*/  BRA `(.L_x_76) ;  /* 0x0000000000147947 */ /* 0x000fea0003800000 */
.L_x_78:
[----:B------:R-:W-:-:S07]  /*2940*/  MOV R2, 0x2960 ;  /* 0x0000296000027802 */ /* 0x000fce0000000f00 */
[----:B-1----:R-:W-:Y:S05]  /*2950*/  CALL.REL.NOINC `($__internal_0_$__cuda_sm10x_tcgen05_guardrail_trap_col_being_dealloced_not_returned_by_alloc) ;  /* 0x0000000000447944 */ /* 0x002fea0003c00000 */
[----:B------:R-:W-:Y:S05]  /*2960*/  BRA `(.L_x_76) ;  /* 0x0000000000087947 */ /* 0x000fea0003800000 */
.L_x_77:
[----:B------:R-:W-:-:S07]  /*2970*/  MOV R2, 0x2990 ;  /* 0x0000299000027802 */ /* 0x000fce0000000f00 */
[----:B-1----:R-:W-:Y:S05]  /*2980*/  CALL.REL.NOINC `($__internal_2_$__cuda_sm10x_tcgen05_guardrail_trap_unallocated_columns_being_dealloced) ;  /* 0x0000000000507944 */ /* 0x002fea0003c00000 */
.L_x_76:
[----:B------:R-:W-:Y:S01]  /*2990*/  NOP ;  /* 0x0000000000007918 */ /* 0x000fe20000000000 */
[----:B----4-:R-:W-:Y:S05]  /*29a0*/  EXIT ;  /* 0x000000000000794d */ /* 0x010fea0003800000 */
.L_x_61:
[----:B------:R-:W2:Y:S02]  /*29b0*/  SYNCS.PHASECHK.TRANS64.TRYWAIT P0, [UR8+0x8000], RZ ;  /* 0x008000ffff0075a7 */ /* 0x000ea40008001108 */
[----:B--2---:R-:W-:Y:S05]  /*29c0*/  @!P0 BRA `(.L_x_61) ;  /* 0xfffffffc00f88947 */ /* 0x004fea000383ffff */
[----:B------:R-:W-:Y:S05]  /*29d0*/  BRA `(.L_x_79) ;  /* 0xfffffff000887947 */ /* 0x000fea000383ffff */
.L_x_63:
[----:B------:R-:W2:Y:S02]  /*29e0*/  SYNCS.PHASECHK.TRANS64.TRYWAIT P1, [UR8+0x8020], RZ ;  /* 0x008020ffff0075a7 */ /* 0x000ea40008021108 */
[----:B--2---:R-:W-:Y:S05]  /*29f0*/  @!P1 BRA `(.L_x_63) ;  /* 0xfffffffc00f89947 */ /* 0x004fea000383ffff */
[----:B------:R-:W-:Y:S05]  /*2a00*/  BRA `(.L_x_80) ;  /* 0xfffffff000fc7947 */ /* 0x000fea000383ffff */
.L_x_64:
[----:B------:R-:W3:Y:S02]  /*2a10*/  SYNCS.PHASECHK.TRANS64.TRYWAIT P0, [UR28+0x8000], R2 ;  /* 0x00800002ff0075a7 */ /* 0x000ee4000800111c */
[----:B---3--:R-:W-:Y:S05]  /*2a20*/  @!P0 BRA `(.L_x_64) ;  /* 0xfffffffc00f88947 */ /* 0x008fea000383ffff */
[----:B------:R-:W-:Y:S05]  /*2a30*/  BRA `(.L_x_81) ;  /* 0xfffffff400787947 */ /* 0x000fea000383ffff */
.L_x_66:
[----:B------:R-:W3:Y:S02]  /*2a40*/  SYNCS.PHASECHK.TRANS64.TRYWAIT P0, [UR28+0x8020], R2 ;  /* 0x00802002ff0075a7 */ /* 0x000ee4000800111c */
[----:B---3--:R-:W-:Y:S05]  /*2a50*/  @!P0 BRA `(.L_x_66) ;  /* 0xfffffffc00f88947 */ /* 0x008fea000383ffff */
[----:B------:R-:W-:Y:S05]  /*2a60*/  BRA `(.L_x_82) ;  /* 0xfffffff400e87947 */ /* 0x000fea000383ffff */
        .weak           $__internal_0_$__cuda_sm10x_tcgen05_guardrail_trap_col_being_dealloced_not_returned_by_alloc
        .type           $__internal_0_$__cuda_sm10x_tcgen05_guardrail_trap_col_being_dealloced_not_returned_by_alloc,@function
        .size           $__internal_0_$__cuda_sm10x_tcgen05_guardrail_trap_col_being_dealloced_not_returned_by_alloc,($__internal_1_$__cuda_sm10x_tcgen05_guardrail_trap_phase_invalid_during_alloc - $__internal_0_$__cuda_sm10x_tcgen05_guardrail_trap_col_being_dealloced_not_returned_by_alloc)
$__internal_0_$__cuda_sm10x_tcgen05_guardrail_trap_col_being_dealloced_not_returned_by_alloc:
[----:B------:R-:W-:Y:S05]  /*2a70*/  BPT.TRAP 0x1 ;  /* 0x000000040000795c */ /* 0x000fea0000300000 */
[----:B------:R-:W-:-:S04]  /*2a80*/  IMAD.MOV.U32 R3, RZ, RZ, 0x0 ;  /* 0x00000000ff037424 */ /* 0x000fc800078e00ff */
[----:B------:R-:W-:Y:S05]  /*2a90*/  RET.REL.NODEC R2 `(gluon_tcgen05) ;  /* 0xffffffd402587950 */ /* 0x000fea0003c3ffff */
        .weak           $__internal_1_$__cuda_sm10x_tcgen05_guardrail_trap_phase_invalid_during_alloc
        .type           $__internal_1_$__cuda_sm10x_tcgen05_guardrail_trap_phase_invalid_during_alloc,@function
        .size           $__internal_1_$__cuda_sm10x_tcgen05_guardrail_trap_phase_invalid_during_alloc,($__internal_2_$__cuda_sm10x_tcgen05_guardrail_trap_unallocated_columns_being_dealloced - $__internal_1_$__cuda_sm10x_tcgen05_guardrail_trap_phase_invalid_during_alloc)
$__internal_1_$__cuda_sm10x_tcgen05_guardrail_trap_phase_invalid_during_alloc:
[----:B------:R-:W-:Y:S05]  /*2aa0*/  BPT.TRAP 0x1 ;  /* 0x000000040000795c */ /* 0x000fea0000300000 */
[----:B------:R-:W-:-:S04]  /*2ab0*/  IMAD.MOV.U32 R3, RZ, RZ, 0x0 ;  /* 0x00000000ff037424 */ /* 0x000fc800078e00ff */
[----:B------:R-:W-:Y:S05]  /*2ac0*/  RET.REL.NODEC R2 `(gluon_tcgen05) ;  /* 0xffffffd4024c7950 */ /* 0x000fea0003c3ffff */
        .weak           $__internal_2_$__cuda_sm10x_tcgen05_guardrail_trap_unallocated_columns_being_dealloced
        .type           $__internal_2_$__cuda_sm10x_tcgen05_guardrail_trap_unallocated_columns_being_dealloced,@function
        .size           $__internal_2_$__cuda_sm10x_tcgen05_guardrail_trap_unallocated_columns_being_dealloced,(.L_x_86 - $__internal_2_$__cuda_sm10x_tcgen05_guardrail_trap_unallocated_columns_being_dealloced)
$__internal_2_$__cuda_sm10x_tcgen05_guardrail_trap_unallocated_columns_being_dealloced:
[----:B------:R-:W-:Y:S05]  /*2ad0*/  BPT.TRAP 0x1 ;  /* 0x000000040000795c */ /* 0x000fea0000300000 */
[----:B------:R-:W-:-:S04]  /*2ae0*/  IMAD.MOV.U32 R3, RZ, RZ, 0x0 ;  /* 0x00000000ff037424 */ /* 0x000fc800078e00ff */
[----:B------:R-:W-:Y:S05]  /*2af0*/  RET.REL.NODEC R2 `(gluon_tcgen05) ;  /* 0xffffffd402407950 */ /* 0x000fea0003c3ffff */
.L_x_83:
[----:B------:R-:W-:-:S00]  /*2b00*/  BRA `(.L_x_83) ;  /* 0xfffffffc00fc7947 */ /* 0x000fc0000383ffff */
[----:B------:R-:W-:-:S00]  /*2b10*/  NOP ;  /* 0x0000000000007918 */ /* 0x000fc00000000000 */
        /* <DEDUP_REMOVED lines=14> */
.L_x_86:


//--------------------- .nv.shared.gluon_tcgen05  --------------------------
	.section	.nv.shared.gluon_tcgen05,"aw",@nobits
	.sectionflags	@""
	.align	16
	.zero		1024


//--------------------- .nv.shared.reserved.0     --------------------------
	.section	.nv.shared.reserved.0,"aw",@nobits
	.align	8
	.weak		__nv_reservedSMEM_offset_0_alias
	.size		__nv_reservedSMEM_offset_0_alias, 0, 64
	.other		__nv_reservedSMEM_offset_0_alias,@"STO_CUDA_RESERVED_SHARED STV_DEFAULT"
__nv_reservedSMEM_offset_0_alias:
	.zero		0
.nv.shared.reserved.0:
	.zero		64
	.weak		__nv_reservedSMEM_allocation_phase
	.type		__nv_reservedSMEM_allocation_phase,@object
	.size		__nv_reservedSMEM_allocation_phase,(.L_0 - __nv_reservedSMEM_allocation_phase)
__nv_reservedSMEM_allocation_phase:
	.zero		1
.L_0:
	.zero		7
	.weak		__nv_reservedSMEM_devtool_atexit_pc
	.type		__nv_reservedSMEM_devtool_atexit_pc,@object
	.size		__nv_reservedSMEM_devtool_atexit_pc,(__nv_reservedSMEM_allocation_mask - __nv_reservedSMEM_devtool_atexit_pc)
__nv_reservedSMEM_devtool_atexit_pc:
	.zero		8
	.weak		__nv_reservedSMEM_allocation_mask
	.type		__nv_reservedSMEM_allocation_mask,@object
	.size		__nv_reservedSMEM_allocation_mask,(.L_2 - __nv_reservedSMEM_allocation_mask)
__nv_reservedSMEM_allocation_mask:
	.zero		4
.L_2:


//--------------------- .nv.constant0.gluon_tcgen05 --------------------------
	.section	.nv.constant0.gluon_tcgen05,"a",@progbits
	.sectionflags	@""
	.align	4
.nv.constant0.gluon_tcgen05:
	.zero		976


//--------------------- SYMBOLS --------------------------

	.type		.nv.reservedSmem.offset0,@object
	.size		.nv.reservedSmem.offset0,0x4
	.type		.nv.reservedSmem.cap,@object
	.size		.nv.reservedSmem.cap,0x4
